	.target	sm_90a

	.elftype	@"ET_EXEC"


//--------------------- .note.nv.tkinfo           --------------------------
	.section	.note.nv.tkinfo,"",@"SHT_NOTE"
	.sectionflags	@"SHF_NOTE_NV_TKINFO"
	.tkinfo
        /*0018*/ 	.word	0x00000002
        /*0030*/ 	.string	""
        /*0030*/ 	.string	"ptxas"
        /*0030*/ 	.string	"Cuda compilation tools, release 13.0, V13.0.88"
        /*0030*/ 	.string	"Build cuda_13.0.r13.0/compiler.36424714_0"
        /*0030*/ 	.string	"-arch sm_90a -m 64 "



//--------------------- .note.nv.cuinfo           --------------------------
	.section	.note.nv.cuinfo,"",@"SHT_NOTE"
	.sectionflags	@"SHF_NOTE_NV_CUINFO"
        /*0018*/ 	.short	0x0002
        /*001a*/ 	.short	0x005a
        /*001c*/ 	.short	0x0082
	.zero		2


//--------------------- .nv.info                  --------------------------
	.section	.nv.info,"",@"SHT_CUDA_INFO"
	.align	4


	//----- nvinfo : EIATTR_REGCOUNT
	.align		4
        /*0000*/ 	.byte	0x04, 0x2f
        /*0002*/ 	.short	(.L_12 - .L_11)
	.align		4
.L_11:
        /*0004*/ 	.word	index@(_ZN7cutlass13device_kernelINS_4gemm6kernel13GemmUniversalIN4cute5tupleIJiiiiEEENS1_10collective13CollectiveMmaINS1_37MainloopSm90TmaGmmaWarpSpecializedFP8ILi18ENS5_IJNS4_1CILi1EEESB_SB_EEENS1_32KernelTmaWarpSpecializedPingpongEEENS5_IJNSA_ILi64EEENSA_ILi32EEENSA_ILi128EEEEEENS_12float_e4m3_tENS5_IJlSB_lEEESJ_SK_NS4_8TiledMMAINS4_8MMA_AtomIJNS4_4SM904GMMA30MMA_64x32x32_F32E4M3E4M3_SS_TNILNSO_7ScaleInE1ELSQ_1EEEEEENS4_6LayoutISC_NS5_IJNSA_ILi0EEESU_SU_EEEEENS5_IJNS4_10UnderscoreESX_SX_EEEEENS4_13SM90_TMA_LOADENS4_14ComposedLayoutINS4_7SwizzleILi3ELi4ELi3EEENS4_18smem_ptr_flag_bitsILi8EEENST_INS5_IJNSA_ILi8EEESH_EEENS5_IJSH_SB_EEEEEEEvNS4_8identityES10_S1A_vS1B_EENS_8epilogue10collective6detail29Sm90TmaWarpSpecializedAdapterINS1E_15DefaultEpilogueISJ_SK_SK_NS1D_6thread17LinearCombinationISJ_Li1EffLNS1I_9ScaleType4KindE0ELNS_15FloatRoundStyleE2ESJ_EENS1_15EpilogueDefaultEEEEEvvEEEEvNT_6ParamsE)
        /*0008*/ 	.word	0x000000a8


	//----- nvinfo : EIATTR_FRAME_SIZE
	.align		4
.L_12:
        /*000c*/ 	.byte	0x04, 0x11
        /*000e*/ 	.short	(.L_14 - .L_13)
	.align		4
.L_13:
        /*0010*/ 	.word	index@(_ZN7cutlass13device_kernelINS_4gemm6kernel13GemmUniversalIN4cute5tupleIJiiiiEEENS1_10collective13CollectiveMmaINS1_37MainloopSm90TmaGmmaWarpSpecializedFP8ILi18ENS5_IJNS4_1CILi1EEESB_SB_EEENS1_32KernelTmaWarpSpecializedPingpongEEENS5_IJNSA_ILi64EEENSA_ILi32EEENSA_ILi128EEEEEENS_12float_e4m3_tENS5_IJlSB_lEEESJ_SK_NS4_8TiledMMAINS4_8MMA_AtomIJNS4_4SM904GMMA30MMA_64x32x32_F32E4M3E4M3_SS_TNILNSO_7ScaleInE1ELSQ_1EEEEEENS4_6LayoutISC_NS5_IJNSA_ILi0EEESU_SU_EEEEENS5_IJNS4_10UnderscoreESX_SX_EEEEENS4_13SM90_TMA_LOADENS4_14ComposedLayoutINS4_7SwizzleILi3ELi4ELi3EEENS4_18smem_ptr_flag_bitsILi8EEENST_INS5_IJNSA_ILi8EEESH_EEENS5_IJSH_SB_EEEEEEEvNS4_8identityES10_S1A_vS1B_EENS_8epilogue10collective6detail29Sm90TmaWarpSpecializedAdapterINS1E_15DefaultEpilogueISJ_SK_SK_NS1D_6thread17LinearCombinationISJ_Li1EffLNS1I_9ScaleType4KindE0ELNS_15FloatRoundStyleE2ESJ_EENS1_15EpilogueDefaultEEEEEvvEEEEvNT_6ParamsE)
        /*0014*/ 	.word	0x00000000


	//----- nvinfo : EIATTR_MIN_STACK_SIZE
	.align		4
.L_14:
        /*0018*/ 	.byte	0x04, 0x12
        /*001a*/ 	.short	(.L_16 - .L_15)
	.align		4
.L_15:
        /*001c*/ 	.word	index@(_ZN7cutlass13device_kernelINS_4gemm6kernel13GemmUniversalIN4cute5tupleIJiiiiEEENS1_10collective13CollectiveMmaINS1_37MainloopSm90TmaGmmaWarpSpecializedFP8ILi18ENS5_IJNS4_1CILi1EEESB_SB_EEENS1_32KernelTmaWarpSpecializedPingpongEEENS5_IJNSA_ILi64EEENSA_ILi32EEENSA_ILi128EEEEEENS_12float_e4m3_tENS5_IJlSB_lEEESJ_SK_NS4_8TiledMMAINS4_8MMA_AtomIJNS4_4SM904GMMA30MMA_64x32x32_F32E4M3E4M3_SS_TNILNSO_7ScaleInE1ELSQ_1EEEEEENS4_6LayoutISC_NS5_IJNSA_ILi0EEESU_SU_EEEEENS5_IJNS4_10UnderscoreESX_SX_EEEEENS4_13SM90_TMA_LOADENS4_14ComposedLayoutINS4_7SwizzleILi3ELi4ELi3EEENS4_18smem_ptr_flag_bitsILi8EEENST_INS5_IJNSA_ILi8EEESH_EEENS5_IJSH_SB_EEEEEEEvNS4_8identityES10_S1A_vS1B_EENS_8epilogue10collective6detail29Sm90TmaWarpSpecializedAdapterINS1E_15DefaultEpilogueISJ_SK_SK_NS1D_6thread17LinearCombinationISJ_Li1EffLNS1I_9ScaleType4KindE0ELNS_15FloatRoundStyleE2ESJ_EENS1_15EpilogueDefaultEEEEEvvEEEEvNT_6ParamsE)
        /*0020*/ 	.word	0x00000000
.L_16:


//--------------------- .nv.compat                --------------------------
	.section	.nv.compat,"",@"SHT_CUDA_COMPAT_INFO"
	.align	4
        /*0000*/ 	.byte	0x02, 0x09, 0x01, 0x00, 0x02, 0x02, 0x04, 0x00, 0x02, 0x05, 0x05, 0x00, 0x03, 0x07, 0x01, 0x01
        /*0010*/ 	.byte	0x02, 0x03, 0x01, 0x00, 0x02, 0x06, 0x01, 0x00, 0x04, 0x0b, 0x08, 0x00, 0x00, 0x00, 0x00, 0x00
        /*0020*/ 	.byte	0x00, 0x00, 0x00, 0x00


//--------------------- .nv.info._ZN7cutlass13device_kernelINS_4gemm6kernel13GemmUniversalIN4cute5tupleIJiiiiEEENS1_10collective13CollectiveMmaINS1_37MainloopSm90TmaGmmaWarpSpecializedFP8ILi18ENS5_IJNS4_1CILi1EEESB_SB_EEENS1_32KernelTmaWarpSpecializedPingpongEEENS5_IJNSA_ILi64EEENSA_ILi32EEENSA_ILi128EEEEEENS_12float_e4m3_tENS5_IJlSB_lEEESJ_SK_NS4_8TiledMMAINS4_8MMA_AtomIJNS4_4SM904GMMA30MMA_64x32x32_F32E4M3E4M3_SS_TNILNSO_7ScaleInE1ELSQ_1EEEEEENS4_6LayoutISC_NS5_IJNSA_ILi0EEESU_SU_EEEEENS5_IJNS4_10UnderscoreESX_SX_EEEEENS4_13SM90_TMA_LOADENS4_14ComposedLayoutINS4_7SwizzleILi3ELi4ELi3EEENS4_18smem_ptr_flag_bitsILi8EEENST_INS5_IJNSA_ILi8EEESH_EEENS5_IJSH_SB_EEEEEEEvNS4_8identityES10_S1A_vS1B_EENS_8epilogue10collective6detail29Sm90TmaWarpSpecializedAdapterINS1E_15DefaultEpilogueISJ_SK_SK_NS1D_6thread17LinearCombinationISJ_Li1EffLNS1I_9ScaleType4KindE0ELNS_15FloatRoundStyleE2ESJ_EENS1_15EpilogueDefaultEEEEEvvEEEEvNT_6ParamsE --------------------------
	.section	.nv.info._ZN7cutlass13device_kernelINS_4gemm6kernel13GemmUniversalIN4cute5tupleIJiiiiEEENS1_10collective13CollectiveMmaINS1_37MainloopSm90TmaGmmaWarpSpecializedFP8ILi18ENS5_IJNS4_1CILi1EEESB_SB_EEENS1_32KernelTmaWarpSpecializedPingpongEEENS5_IJNSA_ILi64EEENSA_ILi32EEENSA_ILi128EEEEEENS_12float_e4m3_tENS5_IJlSB_lEEESJ_SK_NS4_8TiledMMAINS4_8MMA_AtomIJNS4_4SM904GMMA30MMA_64x32x32_F32E4M3E4M3_SS_TNILNSO_7ScaleInE1ELSQ_1EEEEEENS4_6LayoutISC_NS5_IJNSA_ILi0EEESU_SU_EEEEENS5_IJNS4_10UnderscoreESX_SX_EEEEENS4_13SM90_TMA_LOADENS4_14ComposedLayoutINS4_7SwizzleILi3ELi4ELi3EEENS4_18smem_ptr_flag_bitsILi8EEENST_INS5_IJNSA_ILi8EEESH_EEENS5_IJSH_SB_EEEEEEEvNS4_8identityES10_S1A_vS1B_EENS_8epilogue10collective6detail29Sm90TmaWarpSpecializedAdapterINS1E_15DefaultEpilogueISJ_SK_SK_NS1D_6thread17LinearCombinationISJ_Li1EffLNS1I_9ScaleType4KindE0ELNS_15FloatRoundStyleE2ESJ_EENS1_15EpilogueDefaultEEEEEvvEEEEvNT_6ParamsE,"",@"SHT_CUDA_INFO"
	.sectionflags	@""
	.align	4


	//----- nvinfo : EIATTR_CUDA_API_VERSION
	.align		4
        /*0000*/ 	.byte	0x04, 0x37
        /*0002*/ 	.short	(.L_18 - .L_17)
.L_17:
        /*0004*/ 	.word	0x00000082


	//----- nvinfo : EIATTR_KPARAM_INFO
	.align		4
.L_18:
        /*0008*/ 	.byte	0x04, 0x17
        /*000a*/ 	.short	(.L_20 - .L_19)
.L_19:
        /*000c*/ 	.word	0x00000000
        /*0010*/ 	.short	0x0000
        /*0012*/ 	.short	0x0070
        /*0014*/ 	.byte	0x00, 0xf0, 0x01, 0x10


	//----- nvinfo : EIATTR_SPARSE_MMA_MASK
	.align		4
.L_20:
        /*0018*/ 	.byte	0x03, 0x50
        /*001a*/ 	.short	0x0000


	//----- nvinfo : EIATTR_MAXREG_COUNT
	.align		4
        /*001c*/ 	.byte	0x03, 0x1b
        /*001e*/ 	.short	0x00a8


	//----- nvinfo : EIATTR_NUM_BARRIERS
	.align		4
        /*0020*/ 	.byte	0x02, 0x4c
        /*0022*/ 	.byte	0x01
	.zero		1


	//----- nvinfo : EIATTR_MERCURY_ISA_VERSION
	.align		4
        /*0024*/ 	.byte	0x03, 0x5f
        /*0026*/ 	.short	0x0101


	//----- nvinfo : EIATTR_INT_WARP_WIDE_INSTR_OFFSETS
	.align		4
        /*0028*/ 	.byte	0x04, 0x31
        /*002a*/ 	.short	(.L_22 - .L_21)


	//   ....[0]....
.L_21:
        /*002c*/ 	.word	0x000005d0


	//   ....[1]....
        /*0030*/ 	.word	0x000005f0


	//   ....[2]....
        /*0034*/ 	.word	0x00000670


	//   ....[3]....
        /*0038*/ 	.word	0x00000680


	//   ....[4]....
        /*003c*/ 	.word	0x00000690


	//   ....[5]....
        /*0040*/ 	.word	0x000006b0


	//   ....[6]....
        /*0044*/ 	.word	0x00000770


	//   ....[7]....
        /*0048*/ 	.word	0x00000790


	//----- nvinfo : EIATTR_COOP_GROUP_MASK_REGIDS
	.align		4
.L_22:
        /*004c*/ 	.byte	0x04, 0x29
        /*004e*/ 	.short	(.L_24 - .L_23)


	//   ....[0]....
.L_23:
        /*0050*/ 	.word	0xffffffff


	//   ....[1]....
        /*0054*/ 	.word	0xffffffff


	//   ....[2]....
        /*0058*/ 	.word	0xffffffff


	//   ....[3]....
        /*005c*/ 	.word	0xffffffff


	//   ....[4]....
        /*0060*/ 	.word	0xffffffff


	//   ....[5]....
        /*0064*/ 	.word	0xffffffff


	//----- nvinfo : EIATTR_COOP_GROUP_INSTR_OFFSETS
	.align		4
.L_24:
        /*0068*/ 	.byte	0x04, 0x28
        /*006a*/ 	.short	(.L_26 - .L_25)


	//   ....[0]....
.L_25:
        /*006c*/ 	.word	0x00000060


	//   ....[1]....
        /*0070*/ 	.word	0x00000070


	//   ....[2]....
        /*0074*/ 	.word	0x00000130


	//   ....[3]....
        /*0078*/ 	.word	0x000004b0


	//   ....[4]....
        /*007c*/ 	.word	0x000004f0


	//   ....[5]....
        /*0080*/ 	.word	0x00000530


	//----- nvinfo : EIATTR_REG_RECONFIG
	.align		4
.L_26:
        /*0084*/ 	.byte	0x01, 0x54
	.zero		2


	//----- nvinfo : EIATTR_MBARRIER_INSTR_OFFSETS
	.align		4
        /*0088*/ 	.byte	0x04, 0x39
        /*008a*/ 	.short	(.L_28 - .L_27)


	//   ....[0]....
.L_27:
        /*008c*/ 	.word	0x00000250
        /*0090*/ 	.word	0x000000ff
        /*0094*/ 	.word	0x00000000
        /*0098*/ 	.short	0x0100
        /*009a*/ 	.byte	0x08
	.zero		1


	//   ....[1]....
        /*009c*/ 	.word	0x00000260
        /*00a0*/ 	.word	0x000000ff
        /*00a4*/ 	.word	0x00000090
        /*00a8*/ 	.short	0x0100
        /*00aa*/ 	.byte	0x08
	.zero		1


	//   ....[2]....
        /*00ac*/ 	.word	0x00000270
        /*00b0*/ 	.word	0x000000ff
        /*00b4*/ 	.word	0x00000008
        /*00b8*/ 	.short	0x0100
        /*00ba*/ 	.byte	0x08
	.zero		1


	//   ....[3]....
        /*00bc*/ 	.word	0x00000280
        /*00c0*/ 	.word	0x000000ff
        /*00c4*/ 	.word	0x00000098
        /*00c8*/ 	.short	0x0100
        /*00ca*/ 	.byte	0x08
	.zero		1


	//   ....[4]....
        /*00cc*/ 	.word	0x00000290
        /*00d0*/ 	.word	0x000000ff
        /*00d4*/ 	.word	0x00000010
        /*00d8*/ 	.short	0x0100
        /*00da*/ 	.byte	0x08
	.zero		1


	//   ....[5]....
        /*00dc*/ 	.word	0x000002a0
        /*00e0*/ 	.word	0x000000ff
        /*00e4*/ 	.word	0x000000a0
        /*00e8*/ 	.short	0x0100
        /*00ea*/ 	.byte	0x08
	.zero		1


	//   ....[6]....
        /*00ec*/ 	.word	0x000002b0
        /*00f0*/ 	.word	0x000000ff
        /*00f4*/ 	.word	0x00000018
        /*00f8*/ 	.short	0x0100
        /*00fa*/ 	.byte	0x08
	.zero		1


	//   ....[7]....
        /*00fc*/ 	.word	0x000002c0
        /*0100*/ 	.word	0x000000ff
        /*0104*/ 	.word	0x000000a8
        /*0108*/ 	.short	0x0100
        /*010a*/ 	.byte	0x08
	.zero		1


	//   ....[8]....
        /*010c*/ 	.word	0x000002d0
        /*0110*/ 	.word	0x000000ff
        /*0114*/ 	.word	0x00000020
        /*0118*/ 	.short	0x0100
        /*011a*/ 	.byte	0x08
	.zero		1


	//   ....[9]....
        /*011c*/ 	.word	0x000002e0
        /*0120*/ 	.word	0x000000ff
        /*0124*/ 	.word	0x000000b0
        /*0128*/ 	.short	0x0100
        /*012a*/ 	.byte	0x08
	.zero		1


	//   ....[10]....
        /*012c*/ 	.word	0x000002f0
        /*0130*/ 	.word	0x000000ff
        /*0134*/ 	.word	0x00000028
        /*0138*/ 	.short	0x0100
        /*013a*/ 	.byte	0x08
	.zero		1


	//   ....[11]....
        /*013c*/ 	.word	0x00000300
        /*0140*/ 	.word	0x000000ff
        /*0144*/ 	.word	0x000000b8
        /*0148*/ 	.short	0x0100
        /*014a*/ 	.byte	0x08
	.zero		1


	//   ....[12]....
        /*014c*/ 	.word	0x00000310
        /*0150*/ 	.word	0x000000ff
        /*0154*/ 	.word	0x00000030
        /*0158*/ 	.short	0x0100
        /*015a*/ 	.byte	0x08
	.zero		1


	//   ....[13]....
        /*015c*/ 	.word	0x00000320
        /*0160*/ 	.word	0x000000ff
        /*0164*/ 	.word	0x000000c0
        /*0168*/ 	.short	0x0100
        /*016a*/ 	.byte	0x08
	.zero		1


	//   ....[14]....
        /*016c*/ 	.word	0x00000330
        /*0170*/ 	.word	0x000000ff
        /*0174*/ 	.word	0x00000038
        /*0178*/ 	.short	0x0100
        /*017a*/ 	.byte	0x08
	.zero		1


	//   ....[15]....
        /*017c*/ 	.word	0x00000340
        /*0180*/ 	.word	0x000000ff
        /*0184*/ 	.word	0x000000c8
        /*0188*/ 	.short	0x0100
        /*018a*/ 	.byte	0x08
	.zero		1


	//   ....[16]....
        /*018c*/ 	.word	0x00000350
        /*0190*/ 	.word	0x000000ff
        /*0194*/ 	.word	0x00000040
        /*0198*/ 	.short	0x0100
        /*019a*/ 	.byte	0x08
	.zero		1


	//   ....[17]....
        /*019c*/ 	.word	0x00000360
        /*01a0*/ 	.word	0x000000ff
        /*01a4*/ 	.word	0x000000d0
        /*01a8*/ 	.short	0x0100
        /*01aa*/ 	.byte	0x08
	.zero		1


	//   ....[18]....
        /*01ac*/ 	.word	0x00000370
        /*01b0*/ 	.word	0x000000ff
        /*01b4*/ 	.word	0x00000048
        /*01b8*/ 	.short	0x0100
        /*01ba*/ 	.byte	0x08
	.zero		1


	//   ....[19]....
        /*01bc*/ 	.word	0x00000380
        /*01c0*/ 	.word	0x000000ff
        /*01c4*/ 	.word	0x000000d8
        /*01c8*/ 	.short	0x0100
        /*01ca*/ 	.byte	0x08
	.zero		1


	//   ....[20]....
        /*01cc*/ 	.word	0x00000390
        /*01d0*/ 	.word	0x000000ff
        /*01d4*/ 	.word	0x00000050
        /*01d8*/ 	.short	0x0100
        /*01da*/ 	.byte	0x08
	.zero		1


	//   ....[21]....
        /*01dc*/ 	.word	0x000003a0
        /*01e0*/ 	.word	0x000000ff
        /*01e4*/ 	.word	0x000000e0
        /*01e8*/ 	.short	0x0100
        /*01ea*/ 	.byte	0x08
	.zero		1


	//   ....[22]....
        /*01ec*/ 	.word	0x000003b0
        /*01f0*/ 	.word	0x000000ff
        /*01f4*/ 	.word	0x00000058
        /*01f8*/ 	.short	0x0100
        /*01fa*/ 	.byte	0x08
	.zero		1


	//   ....[23]....
        /*01fc*/ 	.word	0x000003c0
        /*0200*/ 	.word	0x000000ff
        /*0204*/ 	.word	0x000000e8
        /*0208*/ 	.short	0x0100
        /*020a*/ 	.byte	0x08
	.zero		1


	//   ....[24]....
        /*020c*/ 	.word	0x000003d0
        /*0210*/ 	.word	0x000000ff
        /*0214*/ 	.word	0x00000060
        /*0218*/ 	.short	0x0100
        /*021a*/ 	.byte	0x08
	.zero		1


	//   ....[25]....
        /*021c*/ 	.word	0x000003e0
        /*0220*/ 	.word	0x000000ff
        /*0224*/ 	.word	0x000000f0
        /*0228*/ 	.short	0x0100
        /*022a*/ 	.byte	0x08
	.zero		1


	//   ....[26]....
        /*022c*/ 	.word	0x000003f0
        /*0230*/ 	.word	0x000000ff
        /*0234*/ 	.word	0x00000068
        /*0238*/ 	.short	0x0100
        /*023a*/ 	.byte	0x08
	.zero		1


	//   ....[27]....
        /*023c*/ 	.word	0x00000400
        /*0240*/ 	.word	0x000000ff
        /*0244*/ 	.word	0x000000f8
        /*0248*/ 	.short	0x0100
        /*024a*/ 	.byte	0x08
	.zero		1


	//   ....[28]....
        /*024c*/ 	.word	0x00000410
        /*0250*/ 	.word	0x000000ff
        /*0254*/ 	.word	0x00000070
        /*0258*/ 	.short	0x0100
        /*025a*/ 	.byte	0x08
	.zero		1


	//   ....[29]....
        /*025c*/ 	.word	0x00000420
        /*0260*/ 	.word	0x000000ff
        /*0264*/ 	.word	0x00000100
        /*0268*/ 	.short	0x0100
        /*026a*/ 	.byte	0x08
	.zero		1


	//   ....[30]....
        /*026c*/ 	.word	0x00000430
        /*0270*/ 	.word	0x000000ff
        /*0274*/ 	.word	0x00000078
        /*0278*/ 	.short	0x0100
        /*027a*/ 	.byte	0x08
	.zero		1


	//   ....[31]....
        /*027c*/ 	.word	0x00000440
        /*0280*/ 	.word	0x000000ff
        /*0284*/ 	.word	0x00000108
        /*0288*/ 	.short	0x0100
        /*028a*/ 	.byte	0x08
	.zero		1


	//   ....[32]....
        /*028c*/ 	.word	0x00000450
        /*0290*/ 	.word	0x000000ff
        /*0294*/ 	.word	0x00000080
        /*0298*/ 	.short	0x0100
        /*029a*/ 	.byte	0x08
	.zero		1


	//   ....[33]....
        /*029c*/ 	.word	0x00000460
        /*02a0*/ 	.word	0x000000ff
        /*02a4*/ 	.word	0x00000110
        /*02a8*/ 	.short	0x0100
        /*02aa*/ 	.byte	0x08
	.zero		1


	//   ....[34]....
        /*02ac*/ 	.word	0x00000470
        /*02b0*/ 	.word	0x000000ff
        /*02b4*/ 	.word	0x00000088
        /*02b8*/ 	.short	0x0100
        /*02ba*/ 	.byte	0x08
	.zero		1


	//   ....[35]....
        /*02bc*/ 	.word	0x00000480
        /*02c0*/ 	.word	0x000000ff
        /*02c4*/ 	.word	0x00000118
        /*02c8*/ 	.short	0x0100
        /*02ca*/ 	.byte	0x08
	.zero		1


	//   ....[36]....
        /*02cc*/ 	.word	0x000007c0
        /*02d0*/ 	.word	0x000000ff
        /*02d4*/ 	.word	0x00000150
        /*02d8*/ 	.short	0x0100
        /*02da*/ 	.byte	0x08
	.zero		1


	//   ....[37]....
        /*02dc*/ 	.word	0x00000810
        /*02e0*/ 	.word	0x000000ff
        /*02e4*/ 	.word	0x00000158
        /*02e8*/ 	.short	0x0100
        /*02ea*/ 	.byte	0x08
	.zero		1


	//   ....[38]....
        /*02ec*/ 	.word	0x00000830
        /*02f0*/ 	.word	0x000000ff
        /*02f4*/ 	.word	0x00000130
        /*02f8*/ 	.short	0x0100
        /*02fa*/ 	.byte	0x09
	.zero		1


	//   ....[39]....
        /*02fc*/ 	.word	0x00000840
        /*0300*/ 	.word	0x000000ff
        /*0304*/ 	.word	0x00000138
        /*0308*/ 	.short	0x0100
        /*030a*/ 	.byte	0x09
	.zero		1


	//   ....[40]....
        /*030c*/ 	.word	0x00000850
        /*0310*/ 	.word	0x000000ff
        /*0314*/ 	.word	0x00000140
        /*0318*/ 	.short	0x0100
        /*031a*/ 	.byte	0x09
	.zero		1


	//   ....[41]....
        /*031c*/ 	.word	0x00000860
        /*0320*/ 	.word	0x000000ff
        /*0324*/ 	.word	0x00000148
        /*0328*/ 	.short	0x0100
        /*032a*/ 	.byte	0x09
	.zero		1


	//   ....[42]....
        /*032c*/ 	.word	0x00001690
        /*0330*/ 	.word	0x000000ff
        /*0334*/ 	.word	0xfffffff8
        /*0338*/ 	.short	0x010a
        /*033a*/ 	.byte	0x0b
	.zero		1


	//   ....[43]....
        /*033c*/ 	.word	0x00001870
        /*0340*/ 	.word	0x000000ff
        /*0344*/ 	.word	0x00000000
        /*0348*/ 	.short	0x010a
        /*034a*/ 	.byte	0x06
	.zero		1


	//   ....[44]....
        /*034c*/ 	.word	0x000018b0
        /*0350*/ 	.word	0x000000ff
        /*0354*/ 	.word	0x00000000
        /*0358*/ 	.short	0x010a
        /*035a*/ 	.byte	0x06
	.zero		1


	//   ....[45]....
        /*035c*/ 	.word	0x00001d70
        /*0360*/ 	.word	0x000000ff
        /*0364*/ 	.word	0x00000000
        /*0368*/ 	.short	0x010a
        /*036a*/ 	.byte	0x10
	.zero		1


	//   ....[46]....
        /*036c*/ 	.word	0x00001db0
        /*0370*/ 	.word	0x000000ff
        /*0374*/ 	.word	0x00000000
        /*0378*/ 	.short	0x010a
        /*037a*/ 	.byte	0x10
	.zero		1


	//   ....[47]....
        /*037c*/ 	.word	0x00002150
        /*0380*/ 	.word	0x000000ff
        /*0384*/ 	.word	0x00000000
        /*0388*/ 	.short	0x0101
        /*038a*/ 	.byte	0x08
	.zero		1


	//   ....[48]....
        /*038c*/ 	.word	0x000023c0
        /*0390*/ 	.word	0x00000010
        /*0394*/ 	.word	0x00000000
        /*0398*/ 	.short	0x0101
        /*039a*/ 	.byte	0x17
	.zero		1


	//   ....[49]....
        /*039c*/ 	.word	0x000024a0
        /*03a0*/ 	.word	0x000000ff
        /*03a4*/ 	.word	0x00000000
        /*03a8*/ 	.short	0x0101
        /*03aa*/ 	.byte	0x08
	.zero		1


	//   ....[50]....
        /*03ac*/ 	.word	0x00002550
        /*03b0*/ 	.word	0x000000ff
        /*03b4*/ 	.word	0x00000008
        /*03b8*/ 	.short	0x010a
        /*03ba*/ 	.byte	0x0b
	.zero		1


	//   ....[51]....
        /*03bc*/ 	.word	0x00003af0
        /*03c0*/ 	.word	0x00000004
        /*03c4*/ 	.word	0x00000000
        /*03c8*/ 	.short	0x0101
        /*03ca*/ 	.byte	0x17
	.zero		1


	//   ....[52]....
        /*03cc*/ 	.word	0x000043d0
        /*03d0*/ 	.word	0x00000010
        /*03d4*/ 	.word	0x00000090
        /*03d8*/ 	.short	0x010a
        /*03da*/ 	.byte	0x3f
	.zero		1


	//   ....[53]....
        /*03dc*/ 	.word	0x00004760
        /*03e0*/ 	.word	0x00000006
        /*03e4*/ 	.word	0x00000158
        /*03e8*/ 	.short	0x0101
        /*03ea*/ 	.byte	0x3f
	.zero		1


	//   ....[54]....
        /*03ec*/ 	.word	0x00004ec0
        /*03f0*/ 	.word	0x00000006
        /*03f4*/ 	.word	0x00000000
        /*03f8*/ 	.short	0x010a
        /*03fa*/ 	.byte	0x3f
	.zero		1


	//   ....[55]....
        /*03fc*/ 	.word	0x00004f40
        /*0400*/ 	.word	0x00000007
        /*0404*/ 	.word	0x00000000
        /*0408*/ 	.short	0x010a
        /*040a*/ 	.byte	0x3f
	.zero		1


	//   ....[56]....
        /*040c*/ 	.word	0x00004fd0
        /*0410*/ 	.word	0x00000006
        /*0414*/ 	.word	0x00000000
        /*0418*/ 	.short	0x010a
        /*041a*/ 	.byte	0x3f
	.zero		1


	//   ....[57]....
        /*041c*/ 	.word	0x00005060
        /*0420*/ 	.word	0x00000009
        /*0424*/ 	.word	0x00000000
        /*0428*/ 	.short	0x010a
        /*042a*/ 	.byte	0x3f
	.zero		1


	//   ....[58]....
        /*042c*/ 	.word	0x000050f0
        /*0430*/ 	.word	0x00000006
        /*0434*/ 	.word	0x00000000
        /*0438*/ 	.short	0x010a
        /*043a*/ 	.byte	0x3f
	.zero		1


	//   ....[59]....
        /*043c*/ 	.word	0x00005180
        /*0440*/ 	.word	0x00000009
        /*0444*/ 	.word	0x00000000
        /*0448*/ 	.short	0x010a
        /*044a*/ 	.byte	0x3f
	.zero		1


	//   ....[60]....
        /*044c*/ 	.word	0x00005210
        /*0450*/ 	.word	0x00000006
        /*0454*/ 	.word	0x00000000
        /*0458*/ 	.short	0x010a
        /*045a*/ 	.byte	0x3f
	.zero		1


	//   ....[61]....
        /*045c*/ 	.word	0x000052a0
        /*0460*/ 	.word	0x00000009
        /*0464*/ 	.word	0x00000000
        /*0468*/ 	.short	0x010a
        /*046a*/ 	.byte	0x3f
	.zero		1


	//   ....[62]....
        /*046c*/ 	.word	0x00005330
        /*0470*/ 	.word	0x00000006
        /*0474*/ 	.word	0x00000000
        /*0478*/ 	.short	0x010a
        /*047a*/ 	.byte	0x3f
	.zero		1


	//   ....[63]....
        /*047c*/ 	.word	0x000053c0
        /*0480*/ 	.word	0x00000009
        /*0484*/ 	.word	0x00000000
        /*0488*/ 	.short	0x010a
        /*048a*/ 	.byte	0x3f
	.zero		1


	//   ....[64]....
        /*048c*/ 	.word	0x00005450
        /*0490*/ 	.word	0x00000006
        /*0494*/ 	.word	0x00000000
        /*0498*/ 	.short	0x010a
        /*049a*/ 	.byte	0x3f
	.zero		1


	//   ....[65]....
        /*049c*/ 	.word	0x000054e0
        /*04a0*/ 	.word	0x00000009
        /*04a4*/ 	.word	0x00000000
        /*04a8*/ 	.short	0x010a
        /*04aa*/ 	.byte	0x3f
	.zero		1


	//   ....[66]....
        /*04ac*/ 	.word	0x00005570
        /*04b0*/ 	.word	0x00000006
        /*04b4*/ 	.word	0x00000000
        /*04b8*/ 	.short	0x010a
        /*04ba*/ 	.byte	0x3f
	.zero		1


	//   ....[67]....
        /*04bc*/ 	.word	0x00005600
        /*04c0*/ 	.word	0x00000009
        /*04c4*/ 	.word	0x00000000
        /*04c8*/ 	.short	0x010a
        /*04ca*/ 	.byte	0x3f
	.zero		1


	//   ....[68]....
        /*04cc*/ 	.word	0x00005690
        /*04d0*/ 	.word	0x00000006
        /*04d4*/ 	.word	0x00000000
        /*04d8*/ 	.short	0x010a
        /*04da*/ 	.byte	0x3f
	.zero		1


	//   ....[69]....
        /*04dc*/ 	.word	0x00005720
        /*04e0*/ 	.word	0x00000009
        /*04e4*/ 	.word	0x00000000
        /*04e8*/ 	.short	0x010a
        /*04ea*/ 	.byte	0x3f
	.zero		1


	//   ....[70]....
        /*04ec*/ 	.word	0x000057b0
        /*04f0*/ 	.word	0x00000006
        /*04f4*/ 	.word	0x00000000
        /*04f8*/ 	.short	0x010a
        /*04fa*/ 	.byte	0x3f
	.zero		1


	//   ....[71]....
        /*04fc*/ 	.word	0x00005840
        /*0500*/ 	.word	0x00000003
        /*0504*/ 	.word	0x00000000
        /*0508*/ 	.short	0x010a
        /*050a*/ 	.byte	0x3f
	.zero		1


	//   ....[72]....
        /*050c*/ 	.word	0x000058b0
        /*0510*/ 	.word	0x00000010
        /*0514*/ 	.word	0xfffffff8
        /*0518*/ 	.short	0x010a
        /*051a*/ 	.byte	0x3f
	.zero		1


	//   ....[73]....
        /*051c*/ 	.word	0x00005910
        /*0520*/ 	.word	0x00000010
        /*0524*/ 	.word	0x00000000
        /*0528*/ 	.short	0x010a
        /*052a*/ 	.byte	0x3f
	.zero		1


	//   ....[74]....
        /*052c*/ 	.word	0x00005970
        /*0530*/ 	.word	0x00000011
        /*0534*/ 	.word	0x00000000
        /*0538*/ 	.short	0x010a
        /*053a*/ 	.byte	0x3f
	.zero		1


	//   ....[75]....
        /*053c*/ 	.word	0x000059d0
        /*0540*/ 	.word	0x00000010
        /*0544*/ 	.word	0x00000008
        /*0548*/ 	.short	0x010a
        /*054a*/ 	.byte	0x3f
	.zero		1


	//   ....[76]....
        /*054c*/ 	.word	0x00005aa0
        /*0550*/ 	.word	0x00000010
        /*0554*/ 	.word	0x00000090
        /*0558*/ 	.short	0x010a
        /*055a*/ 	.byte	0x3f
	.zero		1


	//   ....[77]....
        /*055c*/ 	.word	0x00005b80
        /*0560*/ 	.word	0x00000006
        /*0564*/ 	.word	0x00000000
        /*0568*/ 	.short	0x010a
        /*056a*/ 	.byte	0x3f
	.zero		1


	//   ....[78]....
        /*056c*/ 	.word	0x00005bd0
        /*0570*/ 	.word	0x00000007
        /*0574*/ 	.word	0x00000000
        /*0578*/ 	.short	0x010a
        /*057a*/ 	.byte	0x3f
	.zero		1


	//   ....[79]....
        /*057c*/ 	.word	0x00005c20
        /*0580*/ 	.word	0x00000006
        /*0584*/ 	.word	0x00000000
        /*0588*/ 	.short	0x010a
        /*058a*/ 	.byte	0x3f
	.zero		1


	//   ....[80]....
        /*058c*/ 	.word	0x00005c70
        /*0590*/ 	.word	0x00000009
        /*0594*/ 	.word	0x00000000
        /*0598*/ 	.short	0x010a
        /*059a*/ 	.byte	0x3f
	.zero		1


	//   ....[81]....
        /*059c*/ 	.word	0x00005cc0
        /*05a0*/ 	.word	0x00000006
        /*05a4*/ 	.word	0x00000000
        /*05a8*/ 	.short	0x010a
        /*05aa*/ 	.byte	0x3f
	.zero		1


	//   ....[82]....
        /*05ac*/ 	.word	0x00005d10
        /*05b0*/ 	.word	0x00000009
        /*05b4*/ 	.word	0x00000000
        /*05b8*/ 	.short	0x010a
        /*05ba*/ 	.byte	0x3f
	.zero		1


	//   ....[83]....
        /*05bc*/ 	.word	0x00005d60
        /*05c0*/ 	.word	0x00000006
        /*05c4*/ 	.word	0x00000000
        /*05c8*/ 	.short	0x010a
        /*05ca*/ 	.byte	0x3f
	.zero		1


	//   ....[84]....
        /*05cc*/ 	.word	0x00005db0
        /*05d0*/ 	.word	0x00000009
        /*05d4*/ 	.word	0x00000000
        /*05d8*/ 	.short	0x010a
        /*05da*/ 	.byte	0x3f
	.zero		1


	//   ....[85]....
        /*05dc*/ 	.word	0x00005e00
        /*05e0*/ 	.word	0x00000006
        /*05e4*/ 	.word	0x00000000
        /*05e8*/ 	.short	0x010a
        /*05ea*/ 	.byte	0x3f
	.zero		1


	//   ....[86]....
        /*05ec*/ 	.word	0x00005e50
        /*05f0*/ 	.word	0x00000009
        /*05f4*/ 	.word	0x00000000
        /*05f8*/ 	.short	0x010a
        /*05fa*/ 	.byte	0x3f
	.zero		1


	//   ....[87]....
        /*05fc*/ 	.word	0x00005ea0
        /*0600*/ 	.word	0x00000006
        /*0604*/ 	.word	0x00000000
        /*0608*/ 	.short	0x010a
        /*060a*/ 	.byte	0x3f
	.zero		1


	//   ....[88]....
        /*060c*/ 	.word	0x00005ef0
        /*0610*/ 	.word	0x00000009
        /*0614*/ 	.word	0x00000000
        /*0618*/ 	.short	0x010a
        /*061a*/ 	.byte	0x3f
	.zero		1


	//   ....[89]....
        /*061c*/ 	.word	0x00005f40
        /*0620*/ 	.word	0x00000006
        /*0624*/ 	.word	0x00000000
        /*0628*/ 	.short	0x010a
        /*062a*/ 	.byte	0x3f
	.zero		1


	//   ....[90]....
        /*062c*/ 	.word	0x00005f90
        /*0630*/ 	.word	0x00000009
        /*0634*/ 	.word	0x00000000
        /*0638*/ 	.short	0x010a
        /*063a*/ 	.byte	0x3f
	.zero		1


	//   ....[91]....
        /*063c*/ 	.word	0x00005fe0
        /*0640*/ 	.word	0x00000006
        /*0644*/ 	.word	0x00000000
        /*0648*/ 	.short	0x010a
        /*064a*/ 	.byte	0x3f
	.zero		1


	//   ....[92]....
        /*064c*/ 	.word	0x00006030
        /*0650*/ 	.word	0x00000009
        /*0654*/ 	.word	0x00000000
        /*0658*/ 	.short	0x010a
        /*065a*/ 	.byte	0x3f
	.zero		1


	//   ....[93]....
        /*065c*/ 	.word	0x00006080
        /*0660*/ 	.word	0x00000006
        /*0664*/ 	.word	0x00000000
        /*0668*/ 	.short	0x010a
        /*066a*/ 	.byte	0x3f
	.zero		1


	//----- nvinfo : EIATTR_NUM_MBARRIERS
	.align		4
.L_28:
        /*066c*/ 	.byte	0x03, 0x38
        /*066e*/ 	.short	0x002a


	//----- nvinfo : EIATTR_EXIT_INSTR_OFFSETS
	.align		4
        /*0670*/ 	.byte	0x04, 0x1c
        /*0672*/ 	.short	(.L_30 - .L_29)


	//   ....[0]....
.L_29:
        /*0674*/ 	.word	0x00001340


	//   ....[1]....
        /*0678*/ 	.word	0x000013a0


	//   ....[2]....
        /*067c*/ 	.word	0x00004100


	//   ....[3]....
        /*0680*/ 	.word	0x00004130


	//   ....[4]....
        /*0684*/ 	.word	0x00005890


	//----- nvinfo : EIATTR_MAX_THREADS
	.align		4
.L_30:
        /*0688*/ 	.byte	0x04, 0x05
        /*068a*/ 	.short	(.L_32 - .L_31)
.L_31:
        /*068c*/ 	.word	0x00000180
        /*0690*/ 	.word	0x00000001
        /*0694*/ 	.word	0x00000001


	//----- nvinfo : EIATTR_CRS_STACK_SIZE
	.align		4
.L_32:
        /*0698*/ 	.byte	0x04, 0x1e
        /*069a*/ 	.short	(.L_34 - .L_33)
.L_33:
        /*069c*/ 	.word	0x00000000


	//----- nvinfo : EIATTR_CBANK_PARAM_SIZE
	.align		4
.L_34:
        /*06a0*/ 	.byte	0x03, 0x19
        /*06a2*/ 	.short	0x0470


	//----- nvinfo : EIATTR_PARAM_CBANK
	.align		4
        /*06a4*/ 	.byte	0x04, 0x0a
        /*06a6*/ 	.short	(.L_36 - .L_35)
	.align		4
.L_35:
        /*06a8*/ 	.word	index@(.nv.constant0._ZN7cutlass13device_kernelINS_4gemm6kernel13GemmUniversalIN4cute5tupleIJiiiiEEENS1_10collective13CollectiveMmaINS1_37MainloopSm90TmaGmmaWarpSpecializedFP8ILi18ENS5_IJNS4_1CILi1EEESB_SB_EEENS1_32KernelTmaWarpSpecializedPingpongEEENS5_IJNSA_ILi64EEENSA_ILi32EEENSA_ILi128EEEEEENS_12float_e4m3_tENS5_IJlSB_lEEESJ_SK_NS4_8TiledMMAINS4_8MMA_AtomIJNS4_4SM904GMMA30MMA_64x32x32_F32E4M3E4M3_SS_TNILNSO_7ScaleInE1ELSQ_1EEEEEENS4_6LayoutISC_NS5_IJNSA_ILi0EEESU_SU_EEEEENS5_IJNS4_10UnderscoreESX_SX_EEEEENS4_13SM90_TMA_LOADENS4_14ComposedLayoutINS4_7SwizzleILi3ELi4ELi3EEENS4_18smem_ptr_flag_bitsILi8EEENST_INS5_IJNSA_ILi8EEESH_EEENS5_IJSH_SB_EEEEEEEvNS4_8identityES10_S1A_vS1B_EENS_8epilogue10collective6detail29Sm90TmaWarpSpecializedAdapterINS1E_15DefaultEpilogueISJ_SK_SK_NS1D_6thread17LinearCombinationISJ_Li1EffLNS1I_9ScaleType4KindE0ELNS_15FloatRoundStyleE2ESJ_EENS1_15EpilogueDefaultEEEEEvvEEEEvNT_6ParamsE)
        /*06ac*/ 	.short	0x0210
        /*06ae*/ 	.short	0x0470


	//----- nvinfo : EIATTR_SW_WAR
	.align		4
.L_36:
        /*06b0*/ 	.byte	0x04, 0x36
        /*06b2*/ 	.short	(.L_38 - .L_37)
.L_37:
        /*06b4*/ 	.word	0x00000008
.L_38:


//--------------------- .nv.callgraph             --------------------------
	.section	.nv.callgraph,"",@"SHT_CUDA_CALLGRAPH"
	.align	4
	.sectionentsize	8
	.align		4
        /*0000*/ 	.word	0x00000000
	.align		4
        /*0004*/ 	.word	0xffffffff
	.align		4
        /*0008*/ 	.word	0x00000000
	.align		4
        /*000c*/ 	.word	0xfffffffe
	.align		4
        /*0010*/ 	.word	0x00000000
	.align		4
        /*0014*/ 	.word	0xfffffffd
	.align		4
        /*0018*/ 	.word	0x00000000
	.align		4
        /*001c*/ 	.word	0xfffffffc


//--------------------- .nv.constant4             --------------------------
	.section	.nv.constant4,"a",@progbits
	.align	8
	.align		8
.nv.constant4:
        /*0000*/ 	.dword	_ZN40_INTERNAL_db7cf0ac_4_k_cu_0fa0d5cc_107374cuda3std3__45__cpo5beginE
	.align		8
        /*0008*/ 	.dword	_ZN40_INTERNAL_db7cf0ac_4_k_cu_0fa0d5cc_107374cuda3std3__45__cpo3endE
	.align		8
        /*0010*/ 	.dword	_ZN40_INTERNAL_db7cf0ac_4_k_cu_0fa0d5cc_107374cuda3std3__45__cpo6cbeginE
	.align		8
        /*0018*/ 	.dword	_ZN40_INTERNAL_db7cf0ac_4_k_cu_0fa0d5cc_107374cuda3std3__45__cpo4cendE
	.align		8
        /*0020*/ 	.dword	_ZN40_INTERNAL_db7cf0ac_4_k_cu_0fa0d5cc_107374cuda3std3__442_GLOBAL__N__db7cf0ac_4_k_cu_0fa0d5cc_107376ignoreE
	.align		8
        /*0028*/ 	.dword	_ZN40_INTERNAL_db7cf0ac_4_k_cu_0fa0d5cc_107374cuda3std3__419piecewise_constructE
	.align		8
        /*0030*/ 	.dword	_ZN40_INTERNAL_db7cf0ac_4_k_cu_0fa0d5cc_107374cuda3std3__48in_placeE
	.align		8
        /*0038*/ 	.dword	_ZN40_INTERNAL_db7cf0ac_4_k_cu_0fa0d5cc_107374cuda3std6ranges3__45__cpo4swapE
	.align		8
        /*0040*/ 	.dword	_ZN40_INTERNAL_db7cf0ac_4_k_cu_0fa0d5cc_107374cuda3std6ranges3__45__cpo9iter_moveE
	.align		8
        /*0048*/ 	.dword	_ZN40_INTERNAL_db7cf0ac_4_k_cu_0fa0d5cc_107374cute7productE
	.align		8
        /*0050*/ 	.dword	_ZN40_INTERNAL_db7cf0ac_4_k_cu_0fa0d5cc_107374cute1_E


//--------------------- .text._ZN7cutlass13device_kernelINS_4gemm6kernel13GemmUniversalIN4cute5tupleIJiiiiEEENS1_10collective13CollectiveMmaINS1_37MainloopSm90TmaGmmaWarpSpecializedFP8ILi18ENS5_IJNS4_1CILi1EEESB_SB_EEENS1_32KernelTmaWarpSpecializedPingpongEEENS5_IJNSA_ILi64EEENSA_ILi32EEENSA_ILi128EEEEEENS_12float_e4m3_tENS5_IJlSB_lEEESJ_SK_NS4_8TiledMMAINS4_8MMA_AtomIJNS4_4SM904GMMA30MMA_64x32x32_F32E4M3E4M3_SS_TNILNSO_7ScaleInE1ELSQ_1EEEEEENS4_6LayoutISC_NS5_IJNSA_ILi0EEESU_SU_EEEEENS5_IJNS4_10UnderscoreESX_SX_EEEEENS4_13SM90_TMA_LOADENS4_14ComposedLayoutINS4_7SwizzleILi3ELi4ELi3EEENS4_18smem_ptr_flag_bitsILi8EEENST_INS5_IJNSA_ILi8EEESH_EEENS5_IJSH_SB_EEEEEEEvNS4_8identityES10_S1A_vS1B_EENS_8epilogue10collective6detail29Sm90TmaWarpSpecializedAdapterINS1E_15DefaultEpilogueISJ_SK_SK_NS1D_6thread17LinearCombinationISJ_Li1EffLNS1I_9ScaleType4KindE0ELNS_15FloatRoundStyleE2ESJ_EENS1_15EpilogueDefaultEEEEEvvEEEEvNT_6ParamsE --------------------------
	.section	.text._ZN7cutlass13device_kernelINS_4gemm6kernel13GemmUniversalIN4cute5tupleIJiiiiEEENS1_10collective13CollectiveMmaINS1_37MainloopSm90TmaGmmaWarpSpecializedFP8ILi18ENS5_IJNS4_1CILi1EEESB_SB_EEENS1_32KernelTmaWarpSpecializedPingpongEEENS5_IJNSA_ILi64EEENSA_ILi32EEENSA_ILi128EEEEEENS_12float_e4m3_tENS5_IJlSB_lEEESJ_SK_NS4_8TiledMMAINS4_8MMA_AtomIJNS4_4SM904GMMA30MMA_64x32x32_F32E4M3E4M3_SS_TNILNSO_7ScaleInE1ELSQ_1EEEEEENS4_6LayoutISC_NS5_IJNSA_ILi0EEESU_SU_EEEEENS5_IJNS4_10UnderscoreESX_SX_EEEEENS4_13SM90_TMA_LOADENS4_14ComposedLayoutINS4_7SwizzleILi3ELi4ELi3EEENS4_18smem_ptr_flag_bitsILi8EEENST_INS5_IJNSA_ILi8EEESH_EEENS5_IJSH_SB_EEEEEEEvNS4_8identityES10_S1A_vS1B_EENS_8epilogue10collective6detail29Sm90TmaWarpSpecializedAdapterINS1E_15DefaultEpilogueISJ_SK_SK_NS1D_6thread17LinearCombinationISJ_Li1EffLNS1I_9ScaleType4KindE0ELNS_15FloatRoundStyleE2ESJ_EENS1_15EpilogueDefaultEEEEEvvEEEEvNT_6ParamsE,"ax",@progbits
	.align	128
.text._ZN7cutlass13device_kernelINS_4gemm6kernel13GemmUniversalIN4cute5tupleIJiiiiEEENS1_10collective13CollectiveMmaINS1_37MainloopSm90TmaGmmaWarpSpecializedFP8ILi18ENS5_IJNS4_1CILi1EEESB_SB_EEENS1_32KernelTmaWarpSpecializedPingpongEEENS5_IJNSA_ILi64EEENSA_ILi32EEENSA_ILi128EEEEEENS_12float_e4m3_tENS5_IJlSB_lEEESJ_SK_NS4_8TiledMMAINS4_8MMA_AtomIJNS4_4SM904GMMA30MMA_64x32x32_F32E4M3E4M3_SS_TNILNSO_7ScaleInE1ELSQ_1EEEEEENS4_6LayoutISC_NS5_IJNSA_ILi0EEESU_SU_EEEEENS5_IJNS4_10UnderscoreESX_SX_EEEEENS4_13SM90_TMA_LOADENS4_14ComposedLayoutINS4_7SwizzleILi3ELi4ELi3EEENS4_18smem_ptr_flag_bitsILi8EEENST_INS5_IJNSA_ILi8EEESH_EEENS5_IJSH_SB_EEEEEEEvNS4_8identityES10_S1A_vS1B_EENS_8epilogue10collective6detail29Sm90TmaWarpSpecializedAdapterINS1E_15DefaultEpilogueISJ_SK_SK_NS1D_6thread17LinearCombinationISJ_Li1EffLNS1I_9ScaleType4KindE0ELNS_15FloatRoundStyleE2ESJ_EENS1_15EpilogueDefaultEEEEEvvEEEEvNT_6ParamsE:
        .type           _ZN7cutlass13device_kernelINS_4gemm6kernel13GemmUniversalIN4cute5tupleIJiiiiEEENS1_10collective13CollectiveMmaINS1_37MainloopSm90TmaGmmaWarpSpecializedFP8ILi18ENS5_IJNS4_1CILi1EEESB_SB_EEENS1_32KernelTmaWarpSpecializedPingpongEEENS5_IJNSA_ILi64EEENSA_ILi32EEENSA_ILi128EEEEEENS_12float_e4m3_tENS5_IJlSB_lEEESJ_SK_NS4_8TiledMMAINS4_8MMA_AtomIJNS4_4SM904GMMA30MMA_64x32x32_F32E4M3E4M3_SS_TNILNSO_7ScaleInE1ELSQ_1EEEEEENS4_6LayoutISC_NS5_IJNSA_ILi0EEESU_SU_EEEEENS5_IJNS4_10UnderscoreESX_SX_EEEEENS4_13SM90_TMA_LOADENS4_14ComposedLayoutINS4_7SwizzleILi3ELi4ELi3EEENS4_18smem_ptr_flag_bitsILi8EEENST_INS5_IJNSA_ILi8EEESH_EEENS5_IJSH_SB_EEEEEEEvNS4_8identityES10_S1A_vS1B_EENS_8epilogue10collective6detail29Sm90TmaWarpSpecializedAdapterINS1E_15DefaultEpilogueISJ_SK_SK_NS1D_6thread17LinearCombinationISJ_Li1EffLNS1I_9ScaleType4KindE0ELNS_15FloatRoundStyleE2ESJ_EENS1_15EpilogueDefaultEEEEEvvEEEEvNT_6ParamsE,@function
        .size           _ZN7cutlass13device_kernelINS_4gemm6kernel13GemmUniversalIN4cute5tupleIJiiiiEEENS1_10collective13CollectiveMmaINS1_37MainloopSm90TmaGmmaWarpSpecializedFP8ILi18ENS5_IJNS4_1CILi1EEESB_SB_EEENS1_32KernelTmaWarpSpecializedPingpongEEENS5_IJNSA_ILi64EEENSA_ILi32EEENSA_ILi128EEEEEENS_12float_e4m3_tENS5_IJlSB_lEEESJ_SK_NS4_8TiledMMAINS4_8MMA_AtomIJNS4_4SM904GMMA30MMA_64x32x32_F32E4M3E4M3_SS_TNILNSO_7ScaleInE1ELSQ_1EEEEEENS4_6LayoutISC_NS5_IJNSA_ILi0EEESU_SU_EEEEENS5_IJNS4_10UnderscoreESX_SX_EEEEENS4_13SM90_TMA_LOADENS4_14ComposedLayoutINS4_7SwizzleILi3ELi4ELi3EEENS4_18smem_ptr_flag_bitsILi8EEENST_INS5_IJNSA_ILi8EEESH_EEENS5_IJSH_SB_EEEEEEEvNS4_8identityES10_S1A_vS1B_EENS_8epilogue10collective6detail29Sm90TmaWarpSpecializedAdapterINS1E_15DefaultEpilogueISJ_SK_SK_NS1D_6thread17LinearCombinationISJ_Li1EffLNS1I_9ScaleType4KindE0ELNS_15FloatRoundStyleE2ESJ_EENS1_15EpilogueDefaultEEEEEvvEEEEvNT_6ParamsE,(.L_x_137 - _ZN7cutlass13device_kernelINS_4gemm6kernel13GemmUniversalIN4cute5tupleIJiiiiEEENS1_10collective13CollectiveMmaINS1_37MainloopSm90TmaGmmaWarpSpecializedFP8ILi18ENS5_IJNS4_1CILi1EEESB_SB_EEENS1_32KernelTmaWarpSpecializedPingpongEEENS5_IJNSA_ILi64EEENSA_ILi32EEENSA_ILi128EEEEEENS_12float_e4m3_tENS5_IJlSB_lEEESJ_SK_NS4_8TiledMMAINS4_8MMA_AtomIJNS4_4SM904GMMA30MMA_64x32x32_F32E4M3E4M3_SS_TNILNSO_7ScaleInE1ELSQ_1EEEEEENS4_6LayoutISC_NS5_IJNSA_ILi0EEESU_SU_EEEEENS5_IJNS4_10UnderscoreESX_SX_EEEEENS4_13SM90_TMA_LOADENS4_14ComposedLayoutINS4_7SwizzleILi3ELi4ELi3EEENS4_18smem_ptr_flag_bitsILi8EEENST_INS5_IJNSA_ILi8EEESH_EEENS5_IJSH_SB_EEEEEEEvNS4_8identityES10_S1A_vS1B_EENS_8epilogue10collective6detail29Sm90TmaWarpSpecializedAdapterINS1E_15DefaultEpilogueISJ_SK_SK_NS1D_6thread17LinearCombinationISJ_Li1EffLNS1I_9ScaleType4KindE0ELNS_15FloatRoundStyleE2ESJ_EENS1_15EpilogueDefaultEEEEEvvEEEEvNT_6ParamsE)
        .other          _ZN7cutlass13device_kernelINS_4gemm6kernel13GemmUniversalIN4cute5tupleIJiiiiEEENS1_10collective13CollectiveMmaINS1_37MainloopSm90TmaGmmaWarpSpecializedFP8ILi18ENS5_IJNS4_1CILi1EEESB_SB_EEENS1_32KernelTmaWarpSpecializedPingpongEEENS5_IJNSA_ILi64EEENSA_ILi32EEENSA_ILi128EEEEEENS_12float_e4m3_tENS5_IJlSB_lEEESJ_SK_NS4_8TiledMMAINS4_8MMA_AtomIJNS4_4SM904GMMA30MMA_64x32x32_F32E4M3E4M3_SS_TNILNSO_7ScaleInE1ELSQ_1EEEEEENS4_6LayoutISC_NS5_IJNSA_ILi0EEESU_SU_EEEEENS5_IJNS4_10UnderscoreESX_SX_EEEEENS4_13SM90_TMA_LOADENS4_14ComposedLayoutINS4_7SwizzleILi3ELi4ELi3EEENS4_18smem_ptr_flag_bitsILi8EEENST_INS5_IJNSA_ILi8EEESH_EEENS5_IJSH_SB_EEEEEEEvNS4_8identityES10_S1A_vS1B_EENS_8epilogue10collective6detail29Sm90TmaWarpSpecializedAdapterINS1E_15DefaultEpilogueISJ_SK_SK_NS1D_6thread17LinearCombinationISJ_Li1EffLNS1I_9ScaleType4KindE0ELNS_15FloatRoundStyleE2ESJ_EENS1_15EpilogueDefaultEEEEEvvEEEEvNT_6ParamsE,@"STO_CUDA_ENTRY STV_DEFAULT"
_ZN7cutlass13device_kernelINS_4gemm6kernel13GemmUniversalIN4cute5tupleIJiiiiEEENS1_10collective13CollectiveMmaINS1_37MainloopSm90TmaGmmaWarpSpecializedFP8ILi18ENS5_IJNS4_1CILi1EEESB_SB_EEENS1_32KernelTmaWarpSpecializedPingpongEEENS5_IJNSA_ILi64EEENSA_ILi32EEENSA_ILi128EEEEEENS_12float_e4m3_tENS5_IJlSB_lEEESJ_SK_NS4_8TiledMMAINS4_8MMA_AtomIJNS4_4SM904GMMA30MMA_64x32x32_F32E4M3E4M3_SS_TNILNSO_7ScaleInE1ELSQ_1EEEEEENS4_6LayoutISC_NS5_IJNSA_ILi0EEESU_SU_EEEEENS5_IJNS4_10UnderscoreESX_SX_EEEEENS4_13SM90_TMA_LOADENS4_14ComposedLayoutINS4_7SwizzleILi3ELi4ELi3EEENS4_18smem_ptr_flag_bitsILi8EEENST_INS5_IJNSA_ILi8EEESH_EEENS5_IJSH_SB_EEEEEEEvNS4_8identityES10_S1A_vS1B_EENS_8epilogue10collective6detail29Sm90TmaWarpSpecializedAdapterINS1E_15DefaultEpilogueISJ_SK_SK_NS1D_6thread17LinearCombinationISJ_Li1EffLNS1I_9ScaleType4KindE0ELNS_15FloatRoundStyleE2ESJ_EENS1_15EpilogueDefaultEEEEEvvEEEEvNT_6ParamsE:
[----:B------:R-:W-:Y:S01]  /*0000*/  LDC R1, c[0x0][0x28] ;  /* 0x00000a00ff017b82 */ /* 0x000fe20000000800 */
[----:B------:R-:W0:Y:S01]  /*0010*/  S2R R12, SR_TID.X ;  /* 0x00000000000c7919 */ /* 0x000e220000002100 */
[----:B------:R-:W-:Y:S01]  /*0020*/  ELECT P0, URZ, PT ;  /* 0x00000000003f782f */ /* 0x000fe20003800000 */
[----:B------:R-:W-:Y:S01]  /*0030*/  BSSY B0, `(.L_x_0) ;  /* 0x000000f000007945 */ /* 0x000fe20003800000 */
[--C-:B0-----:R-:W-:Y:S02]  /*0040*/  SHF.R.U32.HI R0, RZ, 0x5, R12.reuse ;  /* 0x00000005ff007819 */ /* 0x101fe4000001160c */
[----:B------:R-:W-:-:S03]  /*0050*/  SHF.R.U32.HI R4, RZ, 0x7, R12 ;  /* 0x00000007ff047819 */ /* 0x000fc6000001160c */
[----:B------:R-:W0:Y:S04]  /*0060*/  SHFL.IDX PT, R2, R0, RZ, 0x1f ;  /* 0x00001fff00027589 */ /* 0x000e2800000e0000 */
[----:B------:R1:W2:Y:S01]  /*0070*/  SHFL.IDX PT, R5, R4, RZ, 0x1f ;  /* 0x00001fff04057589 */ /* 0x0002a200000e0000 */
[----:B0-----:R-:W-:-:S13]  /*0080*/  ISETP.NE.OR P0, PT, R2, RZ, !P0 ;  /* 0x000000ff0200720c */ /* 0x001fda0004705670 */
[----:B-12---:R-:W-:Y:S05]  /*0090*/  @P0 BRA `(.L_x_1) ;  /* 0x0000000000200947 */ /* 0x006fea0003800000 */
[----:B------:R-:W-:Y:S02]  /*00a0*/  ULDC.64 UR4, c[0x0][0x198] ;  /* 0x0000660000047ab9 */ /* 0x000fe40000000a00 */
[----:B------:R-:W-:Y:S02]  /*00b0*/  UIADD3 UR6, UP0, UR4, 0xf0, URZ ;  /* 0x000000f004067890 */ /* 0x000fe4000ff1e03f */
[----:B------:R-:W-:Y:S02]  /*00c0*/  UIADD3 UR4, UP1, UR4, 0x1f0, URZ ;  /* 0x000001f004047890 */ /* 0x000fe4000ff3e03f */
[----:B------:R-:W-:Y:S02]  /*00d0*/  UIADD3.X UR7, URZ, UR5, URZ, UP0, !UPT ;  /* 0x000000053f077290 */ /* 0x000fe400087fe43f */
[----:B------:R-:W-:-:S07]  /*00e0*/  UIADD3.X UR5, URZ, UR5, URZ, UP1, !UPT ;  /* 0x000000053f057290 */ /* 0x000fce0008ffe43f */
[----:B------:R0:W-:Y:S02]  /*00f0*/  UTMACCTL.PF [UR6] ;  /* 0x00000000060079b9 */ /* 0x0001e40008040000 */
[----:B------:R0:W-:Y:S02]  /*0100*/  UTMACCTL.PF [UR4] ;  /* 0x00000000040079b9 */ /* 0x0001e40008040000 */
[----:B0-----:R-:W-:Y:S01]  /*0110*/  NOP ;  /* 0x0000000000007918 */ /* 0x001fe20000000000 */
.L_x_1:
[----:B------:R-:W-:Y:S05]  /*0120*/  BSYNC B0 ;  /* 0x0000000000007941 */ /* 0x000fea0003800000 */
.L_x_0:
[----:B------:R-:W0:Y:S02]  /*0130*/  SHFL.IDX PT, R3, R0, RZ, 0x1f ;  /* 0x00001fff00037589 */ /* 0x000e2400000e0000 */
[----:B0-----:R-:W-:-:S13]  /*0140*/  ISETP.NE.AND P0, PT, R3, RZ, PT ;  /* 0x000000ff0300720c */ /* 0x001fda0003f05270 */
[----:B------:R-:W-:Y:S05]  /*0150*/  @P0 BRA `(.L_x_2) ;  /* 0x0000000000d40947 */ /* 0x000fea0003800000 */
[----:B------:R-:W-:Y:S01]  /*0160*/  ELECT P0, URZ, PT ;  /* 0x00000000003f782f */ /* 0x000fe20003800000 */
[----:B------:R-:W-:-:S12]  /*0170*/  BSSY B0, `(.L_x_2) ;  /* 0x0000033000007945 */ /* 0x000fd80003800000 */
[----:B------:R-:W-:Y:S05]  /*0180*/  @!P0 BRA `(.L_x_3) ;  /* 0x0000000000c48947 */ /* 0x000fea0003800000 */
[----:B------:R-:W0:Y:S01]  /*0190*/  S2UR UR8, SR_CgaCtaId ;  /* 0x00000000000879c3 */ /* 0x000e220000008800 */
[----:B------:R-:W-:Y:S01]  /*01a0*/  UMOV UR4, 0x400 ;  /* 0x0000040000047882 */ /* 0x000fe20000000000 */
[----:B------:R-:W-:Y:S01]  /*01b0*/  UMOV UR5, 0x1 ;  /* 0x0000000100057882 */ /* 0x000fe20000000000 */
[----:B------:R-:W-:Y:S02]  /*01c0*/  UMOV UR6, 0x80 ;  /* 0x0000008000067882 */ /* 0x000fe40000000000 */
[----:B------:R-:W-:-:S04]  /*01d0*/  UIADD3 UR6, -UR6, 0x100000, URZ ;  /* 0x0010000006067890 */ /* 0x000fc8000fffe13f */
[----:B------:R-:W-:Y:S02]  /*01e0*/  USHF.L.U32 UR7, UR6, 0xb, URZ ;  /* 0x0000000b06077899 */ /* 0x000fe4000800063f */
[----:B------:R-:W-:Y:S02]  /*01f0*/  USHF.L.U32 UR6, UR6, 0x1, URZ ;  /* 0x0000000106067899 */ /* 0x000fe4000800063f */
[----:B0-----:R-:W-:Y:S02]  /*0200*/  ULEA UR8, UR8, UR4, 0x18 ;  /* 0x0000000408087291 */ /* 0x001fe4000f8ec03f */
[----:B------:R-:W-:-:S04]  /*0210*/  UIADD3 UR4, -UR5, 0x100000, URZ ;  /* 0x0010000005047890 */ /* 0x000fc8000fffe13f */
[----:B------:R-:W-:Y:S02]  /*0220*/  USHF.L.U32 UR5, UR4, 0xb, URZ ;  /* 0x0000000b04057899 */ /* 0x000fe4000800063f */
[----:B------:R-:W-:Y:S01]  /*0230*/  USHF.L.U32 UR4, UR4, 0x1, URZ ;  /* 0x0000000104047899 */ /* 0x000fe2000800063f */
[----:B------:R-:W0:Y:S11]  /*0240*/  FENCE.VIEW.ASYNC.S ;  /* 0x00000000000073c6 */ /* 0x000e360000000000 */
[----:B0-----:R0:W1:Y:S01]  /*0250*/  SYNCS.EXCH.64 URZ, [UR8], UR4 ;  /* 0x00000004083f75b2 */ /* 0x0010620008000100 */
[----:B------:R0:W2:Y:S01]  /*0260*/  SYNCS.EXCH.64 URZ, [UR8+0x90], UR6 ;  /* 0x00009006083f75b2 */ /* 0x0000a20008000100 */
[----:B------:R0:W3:Y:S01]  /*0270*/  SYNCS.EXCH.64 URZ, [UR8+0x8], UR4 ;  /* 0x00000804083f75b2 */ /* 0x0000e20008000100 */
[----:B------:R0:W4:Y:S01]  /*0280*/  SYNCS.EXCH.64 URZ, [UR8+0x98], UR6 ;  /* 0x00009806083f75b2 */ /* 0x0001220008000100 */
[----:B------:R0:W0:Y:S01]  /*0290*/  SYNCS.EXCH.64 URZ, [UR8+0x10], UR4 ;  /* 0x00001004083f75b2 */ /* 0x0000220008000100 */
        /* <DEDUP_REMOVED lines=31> */
[----:B-1234-:R-:W-:Y:S01]  /*0490*/  NOP ;  /* 0x0000000000007918 */ /* 0x01efe20000000000 */
.L_x_3:
[----:B0-----:R-:W-:Y:S05]  /*04a0*/  BSYNC B0 ;  /* 0x0000000000007941 */ /* 0x001fea0003800000 */
.L_x_2:
[----:B------:R-:W0:Y:S01]  /*04b0*/  SHFL.IDX PT, R6, R0, RZ, 0x1f ;  /* 0x00001fff00067589 */ /* 0x000e2200000e0000 */
[----:B------:R-:W-:Y:S01]  /*04c0*/  ELECT P0, URZ, PT ;  /* 0x00000000003f782f */ /* 0x000fe20003800000 */
[----:B------:R-:W-:Y:S01]  /*04d0*/  NOP ;  /* 0x0000000000007918 */ /* 0x000fe20000000000 */
[----:B------:R-:W-:Y:S01]  /*04e0*/  ELECT P1, URZ, PT ;  /* 0x00000000003f782f */ /* 0x000fe20003820000 */
[----:B------:R-:W1:Y:S01]  /*04f0*/  SHFL.IDX PT, R3, R0, RZ, 0x1f ;  /* 0x00001fff00037589 */ /* 0x000e6200000e0000 */
[----:B------:R-:W-:Y:S01]  /*0500*/  UMOV UR4, 0x20 ;  /* 0x0000002000047882 */ /* 0x000fe20000000000 */
[----:B------:R-:W-:Y:S01]  /*0510*/  UMOV UR11, 0x80 ;  /* 0x00000080000b7882 */ /* 0x000fe20000000000 */
[----:B------:R-:W-:Y:S01]  /*0520*/  ULDC.64 UR12, c[0x0][0x598] ;  /* 0x00016600000c7ab9 */ /* 0x000fe20000000a00 */
[----:B------:R-:W2:Y:S01]  /*0530*/  SHFL.IDX PT, R4, R4, RZ, 0x1f ;  /* 0x00001fff04047589 */ /* 0x000ea200000e0000 */
[----:B------:R-:W-:Y:S01]  /*0540*/  NOP ;  /* 0x0000000000007918 */ /* 0x000fe20000000000 */
[C---:B------:R-:W-:Y:S01]  /*0550*/  VIADD R33, R5.reuse, 0xffffffff ;  /* 0xffffffff05217836 */ /* 0x040fe20000000000 */
[----:B------:R-:W-:Y:S01]  /*0560*/  ULDC.64 UR20, c[0x0][0x208] ;  /* 0x0000820000147ab9 */ /* 0x000fe20000000a00 */
[----:B------:R-:W-:-:S03]  /*0570*/  ISETP.NE.AND P3, PT, R5, RZ, PT ;  /* 0x000000ff0500720c */ /* 0x000fc60003f65270 */
[----:B------:R-:W-:Y:S02]  /*0580*/  ISETP.GE.U32.AND P2, PT, R33, 0x2, PT ;  /* 0x000000022100780c */ /* 0x000fe40003f46070 */
[----:B0-----:R-:W-:Y:S02]  /*0590*/  ISETP.NE.OR P0, PT, R6, RZ, !P0 ;  /* 0x000000ff0600720c */ /* 0x001fe40004705670 */
[----:B-1----:R-:W-:Y:S02]  /*05a0*/  ISETP.NE.OR P1, PT, R3, RZ, !P1 ;  /* 0x000000ff0300720c */ /* 0x002fe40004f25670 */
[----:B------:R-:W-:-:S04]  /*05b0*/  SHF.R.S32.HI R3, RZ, 0x1f, R2 ;  /* 0x0000001fff037819 */ /* 0x000fc80000011402 */
[----:B------:R-:W-:-:S05]  /*05c0*/  LEA.HI R3, R3, R2, RZ, 0x2 ;  /* 0x0000000203037211 */ /* 0x000fca00078f10ff */
[----:B------:R-:W-:Y:S01]  /*05d0*/  VOTEU.ALL UP0, P0 ;  /* 0x00000000003f7886 */ /* 0x000fe20000000000 */
[----:B------:R-:W-:Y:S01]  /*05e0*/  LOP3.LUT R3, R3, 0xfffffffc, RZ, 0xc0, !PT ;  /* 0xfffffffc03037812 */ /* 0x000fe200078ec0ff */
[----:B------:R-:W-:-:S03]  /*05f0*/  VOTEU.ALL UP1, P1 ;  /* 0x00000000003f7886 */ /* 0x000fc60000820000 */
[----:B------:R-:W0:Y:S01]  /*0600*/  @!UP0 S2UR UR7, SR_CgaCtaId ;  /* 0x00000000000789c3 */ /* 0x000e220000008800 */
[----:B------:R-:W-:Y:S01]  /*0610*/  @!UP0 UMOV UR6, 0x400 ;  /* 0x0000040000068882 */ /* 0x000fe20000000000 */
[----:B------:R-:W-:-:S04]  /*0620*/  @!UP0 UIADD3 UR4, -UR4, 0x100000, URZ ;  /* 0x0010000004048890 */ /* 0x000fc8000fffe13f */
[----:B------:R-:W-:Y:S02]  /*0630*/  @!UP0 USHF.L.U32 UR5, UR4, 0xb, URZ ;  /* 0x0000000b04058899 */ /* 0x000fe4000800063f */
[----:B------:R-:W-:Y:S01]  /*0640*/  @!UP0 USHF.L.U32 UR4, UR4, 0x1, URZ ;  /* 0x0000000104048899 */ /* 0x000fe2000800063f */
[----:B------:R-:W-:Y:S01]  /*0650*/  IMAD.IADD R20, R2, 0x1, -R3 ;  /* 0x0000000102147824 */ /* 0x000fe200078e0a03 */
[----:B------:R-:W-:Y:S01]  /*0660*/  @!UP1 UMOV UR9, 0x400 ;  /* 0x0000040000099882 */ /* 0x000fe20000000000 */
[----:B------:R-:W-:Y:S01]  /*0670*/  VOTEU.ALL UP2, P1 ;  /* 0x00000000003f7886 */ /* 0x000fe20000840000 */
[----:B------:R-:W-:Y:S01]  /*0680*/  VOTEU.ALL UP3, P1 ;  /* 0x00000000003f7886 */ /* 0x000fe20000860000 */
[----:B------:R-:W-:Y:S01]  /*0690*/  VOTEU.ALL UP4, P1 ;  /* 0x00000000003f7886 */ /* 0x000fe20000880000 */
[----:B------:R-:W1:Y:S01]  /*06a0*/  @!UP1 S2UR UR10, SR_CgaCtaId ;  /* 0x00000000000a99c3 */ /* 0x000e620000008800 */
[----:B------:R-:W-:Y:S01]  /*06b0*/  VOTEU.ALL UP5, P1 ;  /* 0x00000000003f7886 */ /* 0x000fe200008a0000 */
[----:B------:R-:W-:-:S02]  /*06c0*/  ISETP.NE.U32.AND P1, PT, RZ, UR12, PT ;  /* 0x0000000cff007c0c */ /* 0x000fc4000bf25070 */
[----:B------:R-:W-:Y:S02]  /*06d0*/  SHF.R.S32.HI R3, RZ, 0x1f, R12 ;  /* 0x0000001fff037819 */ /* 0x000fe4000001140c */
[----:B------:R-:W-:Y:S02]  /*06e0*/  ISETP.NE.AND.EX P1, PT, RZ, UR13, PT, P1 ;  /* 0x0000000dff007c0c */ /* 0x000fe4000bf25310 */
[----:B------:R-:W-:-:S04]  /*06f0*/  LEA.HI R3, R3, R12, RZ, 0x7 ;  /* 0x0000000c03037211 */ /* 0x000fc800078f38ff */
[----:B------:R-:W-:Y:S01]  /*0700*/  LOP3.LUT R3, R3, 0xffffff80, RZ, 0xc0, !PT ;  /* 0xffffff8003037812 */ /* 0x000fe200078ec0ff */
[----:B0-----:R-:W-:-:S04]  /*0710*/  @!UP0 ULEA UR8, UR7, UR6, 0x18 ;  /* 0x0000000607088291 */ /* 0x001fc8000f8ec03f */
[----:B------:R-:W-:Y:S01]  /*0720*/  IMAD.IADD R7, R12, 0x1, -R3 ;  /* 0x000000010c077824 */ /* 0x000fe200078e0a03 */
[----:B------:R-:W-:-:S04]  /*0730*/  @!UP1 UIADD3 UR6, -UR11, 0x100000, URZ ;  /* 0x001000000b069890 */ /* 0x000fc8000fffe13f */
[----:B------:R-:W-:Y:S02]  /*0740*/  @!UP1 USHF.L.U32 UR7, UR6, 0xb, URZ ;  /* 0x0000000b06079899 */ /* 0x000fe4000800063f */
[----:B------:R-:W-:Y:S01]  /*0750*/  @!UP1 USHF.L.U32 UR6, UR6, 0x1, URZ ;  /* 0x0000000106069899 */ /* 0x000fe2000800063f */
[----:B--2---:R-:W-:Y:S01]  /*0760*/  R2UR UR11, R4 ;  /* 0x00000000040b72ca */ /* 0x004fe200000e0000 */
[----:B------:R-:W-:Y:S01]  /*0770*/  VOTEU.ALL UP0, P0 ;  /* 0x00000000003f7886 */ /* 0x000fe20000000000 */
[----:B-1----:R-:W-:Y:S01]  /*0780*/  @!UP1 ULEA UR9, UR10, UR9, 0x18 ;  /* 0x000000090a099291 */ /* 0x002fe2000f8ec03f */
[----:B------:R-:W-:Y:S01]  /*0790*/  VOTEU.ALL UP1, P0 ;  /* 0x00000000003f7886 */ /* 0x000fe20000020000 */
[C---:B------:R-:W-:Y:S01]  /*07a0*/  ISETP.NE.AND P0, PT, R20.reuse, 0x3, PT ;  /* 0x000000031400780c */ /* 0x040fe20003f05270 */
[----:B------:R-:W0:Y:S02]  /*07b0*/  FENCE.VIEW.ASYNC.S ;  /* 0x00000000000073c6 */ /* 0x000e240000000000 */
[----:B0-----:R0:W1:Y:S01]  /*07c0*/  @!UP0 SYNCS.EXCH.64 URZ, [UR8+0x150], UR4 ;  /* 0x00015004083f85b2 */ /* 0x0010620008000100 */
[----:B------:R-:W-:-:S04]  /*07d0*/  ISETP.EQ.OR P0, PT, R20, RZ, !P0 ;  /* 0x000000ff1400720c */ /* 0x000fc80004702670 */
[----:B------:R-:W-:-:S04]  /*07e0*/  ISETP.EQ.AND P0, PT, R5, RZ, P0 ;  /* 0x000000ff0500720c */ /* 0x000fc80000702270 */
[----:B------:R-:W-:-:S04]  /*07f0*/  SEL R0, RZ, 0x1, !P0 ;  /* 0x00000001ff007807 */ /* 0x000fc80004000000 */
[----:B------:R-:W-:Y:S01]  /*0800*/  SEL R0, R0, 0x2, P2 ;  /* 0x0000000200007807 */ /* 0x000fe20001000000 */
[----:B------:R0:W1:Y:S01]  /*0810*/  @!UP1 SYNCS.EXCH.64 URZ, [UR8+0x158], UR4 ;  /* 0x00015804083f95b2 */ /* 0x0000620008000100 */
[----:B------:R-:W-:Y:S01]  /*0820*/  NOP ;  /* 0x0000000000007918 */ /* 0x000fe20000000000 */
[----:B------:R0:W1:Y:S01]  /*0830*/  @!UP2 SYNCS.EXCH.64 URZ, [UR9+0x130], UR6 ;  /* 0x00013006093fa5b2 */ /* 0x0000620008000100 */
[----:B------:R0:W1:Y:S01]  /*0840*/  @!UP3 SYNCS.EXCH.64 URZ, [UR9+0x138], UR6 ;  /* 0x00013806093fb5b2 */ /* 0x0000620008000100 */
[----:B------:R0:W1:Y:S01]  /*0850*/  @!UP4 SYNCS.EXCH.64 URZ, [UR9+0x140], UR6 ;  /* 0x00014006093fc5b2 */ /* 0x0000620008000100 */
[----:B------:R0:W1:Y:S01]  /*0860*/  @!UP5 SYNCS.EXCH.64 URZ, [UR9+0x148], UR6 ;  /* 0x00014806093fd5b2 */ /* 0x0000620008000100 */
[----:B------:R-:W-:Y:S01]  /*0870*/  NOP ;  /* 0x0000000000007918 */ /* 0x000fe20000000000 */
[----:B-1----:R-:W-:Y:S06]  /*0880*/  BAR.SYNC.DEFER_BLOCKING 0x0 ;  /* 0x0000000000007b1d */ /* 0x002fec0000010000 */
[----:B0-----:R-:W-:Y:S05]  /*0890*/  @!P1 BRA `(.L_x_4) ;  /* 0x00000000001c9947 */ /* 0x001fea0003800000 */
[----:B------:R-:W0:Y:S02]  /*08a0*/  LDC.64 R2, c[0x0][0x598] ;  /* 0x00016600ff027b82 */ /* 0x000e240000000a00 */
[----:B0-----:R-:W2:Y:S02]  /*08b0*/  LDG.E.64 R2, desc[UR20][R2.64] ;  /* 0x0000001402027981 */ /* 0x001ea4000c1e1b00 */
[----:B--2---:R-:W-:-:S04]  /*08c0*/  ISETP.NE.U32.AND P0, PT, R2, RZ, PT ;  /* 0x000000ff0200720c */ /* 0x004fc80003f05070 */
[----:B------:R-:W-:-:S13]  /*08d0*/  ISETP.NE.AND.EX P0, PT, R3, RZ, PT, P0 ;  /* 0x000000ff0300720c */ /* 0x000fda0003f05300 */
[----:B------:R-:W-:Y:S05]  /*08e0*/  @!P0 BRA `(.L_x_4) ;  /* 0x0000000000088947 */ /* 0x000fea0003800000 */
[----:B------:R2:W5:Y:S01]  /*08f0*/  LD.E R11, desc[UR20][R2.64] ;  /* 0x00000014020b7980 */ /* 0x000562000c101900 */
[----:B------:R-:W-:Y:S05]  /*0900*/  BRA `(.L_x_5) ;  /* 0x0000000000207947 */ /* 0x000fea0003800000 */
.L_x_4:
[----:B------:R-:W-:Y:S02]  /*0910*/  ULDC.64 UR4, c[0x0][0x588] ;  /* 0x0001620000047ab9 */ /* 0x000fe40000000a00 */
[----:B------:R-:W-:-:S04]  /*0920*/  ISETP.NE.U32.AND P0, PT, RZ, UR4, PT ;  /* 0x00000004ff007c0c */ /* 0x000fc8000bf05070 */
[----:B------:R-:W-:-:S13]  /*0930*/  ISETP.NE.AND.EX P0, PT, RZ, UR5, PT, P0 ;  /* 0x00000005ff007c0c */ /* 0x000fda000bf05300 */
[----:B------:R-:W-:Y:S05]  /*0940*/  @!P0 BRA `(.L_x_6) ;  /* 0x00000000000c8947 */ /* 0x000fea0003800000 */
[----:B------:R-:W0:Y:S02]  /*0950*/  LDC.64 R2, c[0x0][0x588] ;  /* 0x00016200ff027b82 */ /* 0x000e240000000a00 */
[----:B0-----:R0:W5:Y:S01]  /*0960*/  LDG.E R11, desc[UR20][R2.64] ;  /* 0x00000014020b7981 */ /* 0x001162000c1e1900 */
[----:B------:R-:W-:Y:S05]  /*0970*/  BRA `(.L_x_5) ;  /* 0x0000000000047947 */ /* 0x000fea0003800000 */
.L_x_6:
[----:B------:R-:W1:Y:S02]  /*0980*/  LDC R11, c[0x0][0x580] ;  /* 0x00016000ff0b7b82 */ /* 0x000e640000000800 */
.L_x_5:
[----:B------:R-:W-:Y:S02]  /*0990*/  ULDC.64 UR4, c[0x0][0x5a0] ;  /* 0x0001680000047ab9 */ /* 0x000fe40000000a00 */
[----:B------:R-:W-:-:S04]  /*09a0*/  ISETP.NE.U32.AND P0, PT, RZ, UR4, PT ;  /* 0x00000004ff007c0c */ /* 0x000fc8000bf05070 */
[----:B------:R-:W-:-:S13]  /*09b0*/  ISETP.NE.AND.EX P0, PT, RZ, UR5, PT, P0 ;  /* 0x00000005ff007c0c */ /* 0x000fda000bf05300 */
[----:B------:R-:W-:Y:S05]  /*09c0*/  @!P0 BRA `(.L_x_7) ;  /* 0x00000000001c8947 */ /* 0x000fea0003800000 */
[----:B0-2---:R-:W0:Y:S02]  /*09d0*/  LDC.64 R2, c[0x0][0x5a0] ;  /* 0x00016800ff027b82 */ /* 0x005e240000000a00 */
[----:B0-----:R-:W2:Y:S02]  /*09e0*/  LDG.E.64 R2, desc[UR20][R2.64] ;  /* 0x0000001402027981 */ /* 0x001ea4000c1e1b00 */
[----:B--2---:R-:W-:-:S04]  /*09f0*/  ISETP.NE.U32.AND P0, PT, R2, RZ, PT ;  /* 0x000000ff0200720c */ /* 0x004fc80003f05070 */
[----:B------:R-:W-:-:S13]  /*0a00*/  ISETP.NE.AND.EX P0, PT, R3, RZ, PT, P0 ;  /* 0x000000ff0300720c */ /* 0x000fda0003f05300 */
[----:B------:R-:W-:Y:S05]  /*0a10*/  @!P0 BRA `(.L_x_7) ;  /* 0x0000000000088947 */ /* 0x000fea0003800000 */
[----:B------:R0:W5:Y:S01]  /*0a20*/  LD.E R13, desc[UR20][R2.64] ;  /* 0x00000014020d7980 */ /* 0x000162000c101900 */
[----:B------:R-:W-:Y:S05]  /*0a30*/  BRA `(.L_x_8) ;  /* 0x0000000000207947 */ /* 0x000fea0003800000 */
.L_x_7:
[----:B------:R-:W-:Y:S02]  /*0a40*/  ULDC.64 UR4, c[0x0][0x590] ;  /* 0x0001640000047ab9 */ /* 0x000fe40000000a00 */
[----:B------:R-:W-:-:S04]  /*0a50*/  ISETP.NE.U32.AND P0, PT, RZ, UR4, PT ;  /* 0x00000004ff007c0c */ /* 0x000fc8000bf05070 */
[----:B------:R-:W-:-:S13]  /*0a60*/  ISETP.NE.AND.EX P0, PT, RZ, UR5, PT, P0 ;  /* 0x00000005ff007c0c */ /* 0x000fda000bf05300 */
[----:B------:R-:W-:Y:S05]  /*0a70*/  @!P0 BRA `(.L_x_9) ;  /* 0x00000000000c8947 */ /* 0x000fea0003800000 */
[----:B0-2---:R-:W0:Y:S02]  /*0a80*/  LDC.64 R2, c[0x0][0x590] ;  /* 0x00016400ff027b82 */ /* 0x005e240000000a00 */
[----:B0-----:R4:W5:Y:S01]  /*0a90*/  LDG.E R13, desc[UR20][R2.64] ;  /* 0x00000014020d7981 */ /* 0x001962000c1e1900 */
[----:B------:R-:W-:Y:S05]  /*0aa0*/  BRA `(.L_x_8) ;  /* 0x0000000000047947 */ /* 0x000fea0003800000 */
.L_x_9:
[----:B------:R-:W3:Y:S02]  /*0ab0*/  LDC R13, c[0x0][0x584] ;  /* 0x00016100ff0d7b82 */ /* 0x000ee40000000800 */
.L_x_8:
[----:B0-2-4-:R-:W0:Y:S01]  /*0ac0*/  LDC R2, c[0x0][0x65c] ;  /* 0x00019700ff027b82 */ /* 0x015e220000000800 */
[----:B------:R-:W2:Y:S01]  /*0ad0*/  S2R R21, SR_CTAID.Y ;  /* 0x0000000000157919 */ /* 0x000ea20000002600 */
[----:B------:R-:W-:Y:S01]  /*0ae0*/  ULDC UR8, c[0x0][0x28c] ;  /* 0x0000a30000087ab9 */ /* 0x000fe20000000800 */
[----:B------:R-:W-:Y:S01]  /*0af0*/  ISETP.NE.AND P0, PT, R5, 0x2, PT ;  /* 0x000000020500780c */ /* 0x000fe20003f05270 */
[----:B------:R-:W-:Y:S01]  /*0b00*/  UIADD3 UR8, UR8, 0x7f, URZ ;  /* 0x0000007f08087890 */ /* 0x000fe2000fffe03f */
[----:B------:R-:W4:Y:S01]  /*0b10*/  S2R R14, SR_CTAID.X ;  /* 0x00000000000e7919 */ /* 0x000f220000002500 */
[----:B------:R-:W-:Y:S01]  /*0b20*/  IMAD.MOV.U32 R15, RZ, RZ, RZ ;  /* 0x000000ffff0f7224 */ /* 0x000fe200078e00ff */
[----:B------:R-:W-:Y:S01]  /*0b30*/  UMOV UR5, URZ ;  /* 0x0000003f00057c82 */ /* 0x000fe20008000000 */
[----:B------:R-:W-:Y:S01]  /*0b40*/  USHF.R.S32.HI UR9, URZ, 0x1f, UR8 ;  /* 0x0000001f3f097899 */ /* 0x000fe20008011408 */
[----:B------:R-:W-:-:S03]  /*0b50*/  UMOV UR4, URZ ;  /* 0x0000003f00047c82 */ /* 0x000fc60008000000 */
[----:B------:R-:W-:-:S04]  /*0b60*/  ULEA.HI UR9, UR9, UR8, URZ, 0x7 ;  /* 0x0000000809097291 */ /* 0x000fc8000f8f383f */
[----:B------:R-:W-:Y:S01]  /*0b70*/  USHF.R.S32.HI UR13, URZ, 0x7, UR9 ;  /* 0x000000073f0d7899 */ /* 0x000fe20008011409 */
[----:B0-----:R-:W-:-:S13]  /*0b80*/  ISETP.NE.AND P2, PT, R2, 0x1, PT ;  /* 0x000000010200780c */ /* 0x001fda0003f45270 */
[----:B------:R-:W4:Y:S01]  /*0b90*/  @P2 LDC R9, c[0x0][0x10] ;  /* 0x00000400ff092b82 */ /* 0x000f220000000800 */
[----:B--2---:R-:W-:Y:S02]  /*0ba0*/  @P2 IMAD.MOV.U32 R2, RZ, RZ, R21 ;  /* 0x000000ffff022224 */ /* 0x004fe400078e0015 */
[----:B------:R-:W-:-:S05]  /*0bb0*/  @P2 IMAD.MOV.U32 R3, RZ, RZ, RZ ;  /* 0x000000ffff032224 */ /* 0x000fca00078e00ff */
[----:B------:R-:W0:Y:S01]  /*0bc0*/  @!P2 LDC R17, c[0x0][0xc] ;  /* 0x00000300ff11ab82 */ /* 0x000e220000000800 */
[----:B------:R-:W-:Y:S01]  /*0bd0*/  ULDC UR6, c[0x0][0xc] ;  /* 0x0000030000067ab9 */ /* 0x000fe20000000800 */
[----:B------:R-:W-:Y:S02]  /*0be0*/  ULDC UR7, c[0x0][0x10] ;  /* 0x0000040000077ab9 */ /* 0x000fe40000000800 */
[----:B------:R-:W-:-:S04]  /*0bf0*/  UIMAD.WIDE.U32 UR6, UR6, UR7, URZ ;  /* 0x00000007060672a5 */ /* 0x000fc8000f8e003f */
[----:B------:R-:W2:Y:S01]  /*0c00*/  LDC R6, c[0x0][0x14] ;  /* 0x00000500ff067b82 */ /* 0x000ea20000000800 */
[----:B----4-:R-:W-:-:S04]  /*0c10*/  @P2 IMAD.WIDE.U32 R8, R14, R9, R2 ;  /* 0x000000090e082225 */ /* 0x010fc800078e0002 */
[----:B------:R-:W-:-:S04]  /*0c20*/  @P2 IMAD.MOV.U32 R3, RZ, RZ, RZ ;  /* 0x000000ffff032224 */ /* 0x000fc800078e00ff */
[----:B------:R-:W-:Y:S02]  /*0c30*/  @P2 IMAD.IADD R9, R9, 0x1, R3 ;  /* 0x0000000109092824 */ /* 0x000fe400078e0203 */
[----:B0-----:R-:W-:-:S04]  /*0c40*/  @!P2 IMAD.WIDE.U32 R4, R17, R21, R14 ;  /* 0x000000151104a225 */ /* 0x001fc800078e000e */
[----:B------:R-:W-:Y:S02]  /*0c50*/  @!P2 IMAD.MOV.U32 R8, RZ, RZ, R4 ;  /* 0x000000ffff08a224 */ /* 0x000fe400078e0004 */
[C---:B--2---:R-:W-:Y:S02]  /*0c60*/  IMAD R17, R6.reuse, UR7, RZ ;  /* 0x0000000706117c24 */ /* 0x044fe4000f8e02ff */
[----:B------:R-:W-:Y:S01]  /*0c70*/  IMAD.WIDE.U32 R2, R6, UR6, RZ ;  /* 0x0000000606027c25 */ /* 0x000fe2000f8e00ff */
[----:B------:R-:W-:-:S03]  /*0c80*/  ULDC.64 UR6, c[0x0][0x650] ;  /* 0x0001940000067ab9 */ /* 0x000fc60000000a00 */
[----:B------:R-:W-:Y:S02]  /*0c90*/  @!P2 IMAD.MOV.U32 R9, RZ, RZ, R5 ;  /* 0x000000ffff09a224 */ /* 0x000fe400078e0005 */
[----:B------:R-:W-:Y:S01]  /*0ca0*/  IMAD.IADD R10, R3, 0x1, R17 ;  /* 0x00000001030a7824 */ /* 0x000fe200078e0211 */
[----:B------:R-:W-:Y:S06]  /*0cb0*/  @P0 BRA `(.L_x_10) ;  /* 0x0000000000200947 */ /* 0x000fec0003800000 */
[----:B------:R-:W-:Y:S01]  /*0cc0*/  UISETP.GE.U32.AND UP0, UPT, UR13, 0x12, UPT ;  /* 0x000000120d00788c */ /* 0x000fe2000bf06070 */
[----:B------:R-:W-:Y:S01]  /*0cd0*/  IADD3 R8, P0, R8, R2, RZ ;  /* 0x0000000208087210 */ /* 0x000fe20007f1e0ff */
[----:B------:R-:W-:-:S04]  /*0ce0*/  UIMAD.WIDE.U32 UR4, UR13, 0x38e38e39, URZ ;  /* 0x38e38e390d0478a5 */ /* 0x000fc8000f8e003f */
[----:B------:R-:W-:Y:S01]  /*0cf0*/  USHF.R.U32.HI UR5, URZ, 0x2, UR5 ;  /* 0x000000023f057899 */ /* 0x000fe20008011605 */
[----:B------:R-:W-:Y:S02]  /*0d00*/  IMAD.X R9, R10, 0x1, R9, P0 ;  /* 0x000000010a097824 */ /* 0x000fe400000e0609 */
[----:B------:R-:W-:Y:S02]  /*0d10*/  UMOV UR4, URZ ;  /* 0x0000003f00047c82 */ /* 0x000fe40008000000 */
[----:B------:R-:W-:Y:S02]  /*0d20*/  @UP0 ULOP3.LUT UR4, UR5, 0x1, URZ, 0xc0, !UPT ;  /* 0x0000000105040892 */ /* 0x000fe4000f8ec03f */
[----:B------:R-:W-:-:S12]  /*0d30*/  UIMAD UR5, UR5, -0x12, UR13 ;  /* 0xffffffee050578a4 */ /* 0x000fd8000f8e020d */
.L_x_10:
[----:B------:R-:W-:Y:S01]  /*0d40*/  ISETP.GE.U32.AND P0, PT, R8, UR6, PT ;  /* 0x0000000608007c0c */ /* 0x000fe2000bf06070 */
[----:B------:R-:W-:Y:S01]  /*0d50*/  IMAD.MOV.U32 R6, RZ, RZ, -0x1 ;  /* 0xffffffffff067424 */ /* 0x000fe200078e00ff */
[----:B------:R-:W-:Y:S01]  /*0d60*/  PRMT R16, RZ, 0x7610, R16 ;  /* 0x00007610ff107816 */ /* 0x000fe20000000010 */
[----:B------:R-:W-:Y:S01]  /*0d70*/  IMAD.MOV.U32 R5, RZ, RZ, -0x1 ;  /* 0xffffffffff057424 */ /* 0x000fe200078e00ff */
[----:B------:R-:W-:Y:S01]  /*0d80*/  ISETP.GE.U32.AND.EX P0, PT, R9, UR7, PT, P0 ;  /* 0x0000000709007c0c */ /* 0x000fe2000bf06100 */
[----:B------:R-:W-:-:S12]  /*0d90*/  IMAD.MOV.U32 R4, RZ, RZ, -0x1 ;  /* 0xffffffffff047424 */ /* 0x000fd800078e00ff */
[----:B------:R-:W-:Y:S05]  /*0da0*/  @P0 BRA `(.L_x_11) ;  /* 0x00000004005c0947 */ /* 0x000fea0003800000 */
[----:B------:R-:W0:Y:S01]  /*0db0*/  LDC.64 R24, c[0x0][0x628] ;  /* 0x00018a00ff187b82 */ /* 0x000e220000000a00 */
[----:B------:R-:W-:Y:S02]  /*0dc0*/  IMAD.MOV.U32 R4, RZ, RZ, R8 ;  /* 0x000000ffff047224 */ /* 0x000fe400078e0008 */
[----:B------:R-:W-:-:S05]  /*0dd0*/  IMAD.MOV.U32 R5, RZ, RZ, R9 ;  /* 0x000000ffff057224 */ /* 0x000fca00078e0009 */
[----:B------:R-:W2:Y:S08]  /*0de0*/  LDC R6, c[0x0][0x630] ;  /* 0x00018c00ff067b82 */ /* 0x000eb00000000800 */
[----:B------:R-:W4:Y:S01]  /*0df0*/  LDC.64 R26, c[0x0][0x620] ;  /* 0x00018800ff1a7b82 */ /* 0x000f220000000a00 */
[----:B0-----:R-:W-:-:S04]  /*0e00*/  ISETP.NE.U32.AND P0, PT, R24, RZ, PT ;  /* 0x000000ff1800720c */ /* 0x001fc80003f05070 */
[----:B------:R-:W-:-:S13]  /*0e10*/  ISETP.NE.AND.EX P0, PT, R25, RZ, PT, P0 ;  /* 0x000000ff1900720c */ /* 0x000fda0003f05300 */
[----:B--2-4-:R-:W-:Y:S05]  /*0e20*/  @!P0 BRA `(.L_x_12) ;  /* 0x0000000000288947 */ /* 0x014fea0003800000 */
[----:B------:R-:W0:Y:S02]  /*0e30*/  LDC R19, c[0x0][0x634] ;  /* 0x00018d00ff137b82 */ /* 0x000e240000000800 */
[----:B0-----:R-:W-:-:S05]  /*0e40*/  IADD3 R19, P0, R8, R19, RZ ;  /* 0x0000001308137210 */ /* 0x001fca0007f1e0ff */
[----:B------:R-:W-:-:S04]  /*0e50*/  IMAD.X R23, RZ, RZ, R9, P0 ;  /* 0x000000ffff177224 */ /* 0x000fc800000e0609 */
[----:B------:R-:W-:-:S04]  /*0e60*/  IMAD.WIDE.U32 R4, R23, R24, RZ ;  /* 0x0000001817047225 */ /* 0x000fc800078e00ff */
[----:B------:R-:W-:-:S04]  /*0e70*/  IMAD.WIDE.U32 R16, P0, R19, R25, R4 ;  /* 0x0000001913107225 */ /* 0x000fc80007800004 */
[----:B------:R-:W-:-:S04]  /*0e80*/  IMAD.WIDE.U32 R4, R19, R24, RZ ;  /* 0x0000001813047225 */ /* 0x000fc800078e00ff */
[----:B------:R-:W-:Y:S01]  /*0e90*/  IMAD.X R19, RZ, RZ, RZ, P0 ;  /* 0x000000ffff137224 */ /* 0x000fe200000e06ff */
[----:B------:R-:W-:Y:S01]  /*0ea0*/  IADD3 RZ, P0, R5, R16, RZ ;  /* 0x0000001005ff7210 */ /* 0x000fe20007f1e0ff */
[----:B------:R-:W-:-:S04]  /*0eb0*/  IMAD.MOV.U32 R18, RZ, RZ, R17 ;  /* 0x000000ffff127224 */ /* 0x000fc800078e0011 */
[----:B------:R-:W-:-:S08]  /*0ec0*/  IMAD.WIDE.U32.X R4, R23, R25, R18, P0 ;  /* 0x0000001917047225 */ /* 0x000fd000000e0412 */
.L_x_12:
[--C-:B------:R-:W-:Y:S01]  /*0ed0*/  SHF.R.U64 R32, R4, R6, R5.reuse ;  /* 0x0000000604207219 */ /* 0x100fe20000001205 */
[----:B------:R-:W0:Y:S01]  /*0ee0*/  LDC.64 R28, c[0x0][0x640] ;  /* 0x00019000ff1c7b82 */ /* 0x000e220000000a00 */
[----:B------:R-:W-:Y:S01]  /*0ef0*/  I2FP.F32.U32 R4, R14 ;  /* 0x0000000e00047245 */ /* 0x000fe20000201000 */
[----:B------:R-:W-:Y:S01]  /*0f00*/  ULDC UR6, c[0x0][0x150] ;  /* 0x0000540000067ab9 */ /* 0x000fe20000000800 */
[----:B------:R-:W-:Y:S02]  /*0f10*/  SHF.R.U32.HI R5, RZ, R6, R5 ;  /* 0x00000006ff057219 */ /* 0x000fe40000011605 */
[----:B------:R-:W-:Y:S01]  /*0f20*/  IADD3 R17, P0, RZ, -R32, RZ ;  /* 0x80000020ff117210 */ /* 0x000fe20007f1e0ff */
[----:B------:R-:W-:Y:S01]  /*0f30*/  FMUL R6, R4, UR6 ;  /* 0x0000000604067c20 */ /* 0x000fe20008400000 */
[----:B------:R-:W-:Y:S01]  /*0f40*/  ULDC UR6, c[0x0][0x154] ;  /* 0x0000550000067ab9 */ /* 0x000fe20000000800 */
[----:B------:R-:W2:Y:S02]  /*0f50*/  LDC R18, c[0x0][0x618] ;  /* 0x00018600ff127b82 */ /* 0x000ea40000000800 */
[----:B------:R-:W-:-:S02]  /*0f60*/  IMAD.X R19, RZ, RZ, ~R5, P0 ;  /* 0x000000ffff137224 */ /* 0x000fc400000e0e05 */
[----:B------:R-:W4:Y:S01]  /*0f70*/  F2I.U32.TRUNC.NTZ R6, R6 ;  /* 0x0000000600067305 */ /* 0x000f22000020f000 */
[----:B------:R-:W-:-:S03]  /*0f80*/  IMAD.WIDE.U32 R4, R17, R26, R8 ;  /* 0x0000001a11047225 */ /* 0x000fc600078e0008 */
[----:B------:R-:W1:Y:S01]  /*0f90*/  LDC R15, c[0x0][0x144] ;  /* 0x00005100ff0f7b82 */ /* 0x000e620000000800 */
[----:B------:R-:W-:-:S04]  /*0fa0*/  IMAD R16, R19, R26, RZ ;  /* 0x0000001a13107224 */ /* 0x000fc800078e02ff */
[----:B------:R-:W-:-:S03]  /*0fb0*/  IMAD R17, R17, R27, R16 ;  /* 0x0000001b11117224 */ /* 0x000fc600078e0210 */
[----:B------:R-:W3:Y:S01]  /*0fc0*/  LDC R22, c[0x0][0x608] ;  /* 0x00018200ff167b82 */ /* 0x000ee20000000800 */
[----:B------:R-:W-:Y:S01]  /*0fd0*/  IMAD.IADD R17, R5, 0x1, R17 ;  /* 0x0000000105117824 */ /* 0x000fe200078e0211 */
[----:B0-----:R-:W-:Y:S01]  /*0fe0*/  ISETP.NE.U32.AND P0, PT, R28, RZ, PT ;  /* 0x000000ff1c00720c */ /* 0x001fe20003f05070 */
[----:B----4-:R-:W-:-:S03]  /*0ff0*/  IMAD.MOV R5, RZ, RZ, -R6 ;  /* 0x000000ffff057224 */ /* 0x010fc600078e0a06 */
[----:B------:R-:W-:Y:S02]  /*1000*/  ISETP.NE.AND.EX P0, PT, R29, RZ, PT, P0 ;  /* 0x000000ff1d00720c */ /* 0x000fe40003f05300 */
[----:B------:R-:W0:Y:S01]  /*1010*/  LDC R19, c[0x0][0x658] ;  /* 0x00019600ff137b82 */ /* 0x000e220000000800 */
[-CC-:B--2---:R-:W-:Y:S02]  /*1020*/  SHF.R.U64 R26, R4, R18.reuse, R17.reuse ;  /* 0x00000012041a7219 */ /* 0x184fe40000001211 */
[----:B------:R-:W-:Y:S02]  /*1030*/  I2FP.F32.U32 R4, R21 ;  /* 0x0000001500047245 */ /* 0x000fe40000201000 */
[----:B------:R-:W-:Y:S01]  /*1040*/  SHF.R.U32.HI R17, RZ, R18, R17 ;  /* 0x00000012ff117219 */ /* 0x000fe20000011611 */
[----:B------:R-:W-:Y:S02]  /*1050*/  IMAD.MOV.U32 R18, RZ, RZ, 0x1 ;  /* 0x00000001ff127424 */ /* 0x000fe400078e00ff */
[----:B------:R-:W2:Y:S01]  /*1060*/  LDC R24, c[0x0][0x148] ;  /* 0x00005200ff187b82 */ /* 0x000ea20000000800 */
[----:B-1----:R-:W-:-:S02]  /*1070*/  IMAD R6, R15, R5, R14 ;  /* 0x000000050f067224 */ /* 0x002fc400078e020e */
[----:B------:R-:W-:Y:S01]  /*1080*/  FMUL R5, R4, UR6 ;  /* 0x0000000604057c20 */ /* 0x000fe20008400000 */
[----:B------:R-:W-:-:S04]  /*1090*/  IMAD.MOV.U32 R4, RZ, RZ, -0x1 ;  /* 0xffffffffff047424 */ /* 0x000fc800078e00ff */
[----:B------:R-:W1:Y:S01]  /*10a0*/  LDC R25, c[0x0][0x600] ;  /* 0x00018000ff197b82 */ /* 0x000e620000000800 */
[-CC-:B---3--:R-:W-:Y:S02]  /*10b0*/  SHF.R.U64 R34, R26, R22.reuse, R17.reuse ;  /* 0x000000161a227219 */ /* 0x188fe40000001211 */
[----:B------:R-:W-:Y:S02]  /*10c0*/  SHF.R.U32.HI R14, RZ, R22, R17 ;  /* 0x00000016ff0e7219 */ /* 0x000fe40000011611 */
[----:B------:R3:W4:Y:S03]  /*10d0*/  F2I.U32.TRUNC.NTZ R22, R5 ;  /* 0x0000000500167305 */ /* 0x000726000020f000 */
[----:B------:R-:W1:Y:S01]  /*10e0*/  LDC R27, c[0x0][0x648] ;  /* 0x00019200ff1b7b82 */ /* 0x000e620000000800 */
[-C--:B0-----:R-:W-:Y:S02]  /*10f0*/  SHF.R.U64 R36, R34, R19.reuse, R14 ;  /* 0x0000001322247219 */ /* 0x081fe4000000120e */
[----:B------:R-:W-:-:S02]  /*1100*/  SHF.L.U32 R4, R4, R19, RZ ;  /* 0x0000001304047219 */ /* 0x000fc400000006ff */
[-C--:B------:R-:W-:Y:S02]  /*1110*/  SHF.R.U32.HI R14, RZ, R19.reuse, R14 ;  /* 0x00000013ff0e7219 */ /* 0x080fe4000001160e */
[----:B------:R-:W-:Y:S01]  /*1120*/  SHF.L.U32 R18, R18, R19, RZ ;  /* 0x0000001312127219 */ /* 0x000fe200000006ff */
[----:B------:R-:W0:Y:S01]  /*1130*/  LDC R31, c[0x0][0x638] ;  /* 0x00018e00ff1f7b82 */ /* 0x000e220000000800 */
[----:B------:R-:W-:Y:S01]  /*1140*/  LOP3.LUT R19, RZ, R4, RZ, 0x33, !PT ;  /* 0x00000004ff137212 */ /* 0x000fe200078e33ff */
[----:B------:R-:W-:Y:S02]  /*1150*/  IMAD.MOV.U32 R4, RZ, RZ, R36 ;  /* 0x000000ffff047224 */ /* 0x000fe400078e0024 */
[----:B---3--:R-:W-:-:S04]  /*1160*/  IMAD.MOV.U32 R5, RZ, RZ, R14 ;  /* 0x000000ffff057224 */ /* 0x008fc800078e000e */
[----:B------:R-:W3:Y:S01]  /*1170*/  LDC R30, c[0x0][0x610] ;  /* 0x00018400ff1e7b82 */ /* 0x000ee20000000800 */
[----:B--2-4-:R-:W-:Y:S05]  /*1180*/  @!P0 BRA `(.L_x_13) ;  /* 0x0000000000288947 */ /* 0x014fea0003800000 */
[----:B------:R-:W2:Y:S02]  /*1190*/  LDC R17, c[0x0][0x64c] ;  /* 0x00019300ff117b82 */ /* 0x000ea40000000800 */
[----:B--2---:R-:W-:-:S05]  /*11a0*/  IADD3 R17, P0, R36, R17, RZ ;  /* 0x0000001124117210 */ /* 0x004fca0007f1e0ff */
        /* <DEDUP_REMOVED lines=8> */
.L_x_13:
[----:B-1----:R-:W-:Y:S01]  /*1230*/  SHF.R.U64 R4, R4, R27, R5 ;  /* 0x0000001b04047219 */ /* 0x002fe20000001205 */
[----:B------:R-:W-:Y:S01]  /*1240*/  VIADD R5, R25, 0xffffffff ;  /* 0xffffffff19057836 */ /* 0x000fe20000000000 */
[----:B------:R-:W-:Y:S01]  /*1250*/  LOP3.LUT R19, R34, R19, RZ, 0xc0, !PT ;  /* 0x0000001322137212 */ /* 0x000fe200078ec0ff */
[----:B------:R-:W-:Y:S02]  /*1260*/  IMAD.MOV R22, RZ, RZ, -R22 ;  /* 0x000000ffff167224 */ /* 0x000fe400078e0a16 */
[----:B------:R-:W-:Y:S01]  /*1270*/  IMAD.MOV R14, RZ, RZ, -R4 ;  /* 0x000000ffff0e7224 */ /* 0x000fe200078e0a04 */
[----:B------:R-:W-:Y:S01]  /*1280*/  LOP3.LUT R5, R26, R5, RZ, 0xc0, !PT ;  /* 0x000000051a057212 */ /* 0x000fe200078ec0ff */
[----:B------:R-:W-:Y:S02]  /*1290*/  IMAD R19, R18, R4, R19 ;  /* 0x0000000412137224 */ /* 0x000fe400078e0213 */
[----:B------:R-:W-:Y:S02]  /*12a0*/  @P2 IMAD R6, R24, R22, R21 ;  /* 0x0000001618062224 */ /* 0x000fe400078e0215 */
[----:B0-----:R-:W-:-:S02]  /*12b0*/  IMAD R4, R14, R31, R36 ;  /* 0x0000001f0e047224 */ /* 0x001fc400078e0224 */
[----:B---3--:R-:W-:Y:S02]  /*12c0*/  IMAD R6, R19, R30, R6 ;  /* 0x0000001e13067224 */ /* 0x008fe400078e0206 */
[----:B------:R-:W-:Y:S02]  /*12d0*/  IMAD R15, R4, R25, R5 ;  /* 0x00000019040f7224 */ /* 0x000fe400078e0205 */
[----:B------:R-:W-:Y:S02]  /*12e0*/  IMAD.MOV.U32 R16, RZ, RZ, 0x1 ;  /* 0x00000001ff107424 */ /* 0x000fe400078e00ff */
[----:B------:R-:W-:Y:S01]  /*12f0*/  IMAD.MOV.U32 R4, RZ, RZ, R32 ;  /* 0x000000ffff047224 */ /* 0x000fe200078e0020 */
[----:B------:R-:W-:Y:S02]  /*1300*/  SEL R5, R15, R6, !P2 ;  /* 0x000000060f057207 */ /* 0x000fe40005000000 */
[----:B------:R-:W-:-:S07]  /*1310*/  SEL R6, R6, R15, !P2 ;  /* 0x0000000f06067207 */ /* 0x000fce0005000000 */
.L_x_11:
[----:B------:R-:W-:Y:S05]  /*1320*/  @!P3 BRA `(.L_x_14) ;  /* 0x0000002c0078b947 */ /* 0x000fea0003800000 */
[----:B------:R-:W-:-:S13]  /*1330*/  ISETP.GT.U32.AND P0, PT, R33, 0x1, PT ;  /* 0x000000012100780c */ /* 0x000fda0003f04070 */
[----:B------:R-:W-:Y:S05]  /*1340*/  @P0 EXIT ;  /* 0x000000000000094d */ /* 0x000fea0003800000 */
.L_x_15:
[----:B------:R-:W-:-:S08]  /*1350*/  NOP ;  /* 0x0000000000007918 */ /* 0x000fd00000000000 */
[----:B------:R-:W0:Y:S02]  /*1360*/  USETMAXREG.TRY_ALLOC.CTAPOOL UP0, 0xe8 ;  /* 0x000000e8000079c8 */ /* 0x000e240008000600 */
[----:B0-----:R-:W-:-:S13]  /*1370*/  PLOP3.LUT P0, PT, PT, PT, UP0, 0x80, 0x0 ;  /* 0x000000000000781c */ /* 0x001fda0003f0f008 */
[----:B------:R-:W-:Y:S05]  /*1380*/  @!P0 BRA `(.L_x_15) ;  /* 0xfffffffc00f08947 */ /* 0x000fea000383ffff */
[----:B------:R-:W-:-:S13]  /*1390*/  LOP3.LUT P0, RZ, R16, 0xff, RZ, 0xc0, !PT ;  /* 0x000000ff10ff7812 */ /* 0x000fda000780c0ff */
[----:B------:R-:W-:Y:S05]  /*13a0*/  @!P0 EXIT ;  /* 0x000000000000894d */ /* 0x000fea0003800000 */
[----:B------:R-:W0:Y:S01]  /*13b0*/  S2UR UR6, SR_CgaCtaId ;  /* 0x00000000000679c3 */ /* 0x000e220000008800 */
[----:B------:R-:W-:Y:S01]  /*13c0*/  SHF.R.S32.HI R12, RZ, 0x1f, R7 ;  /* 0x0000001fff0c7819 */ /* 0x000fe20000011407 */
[----:B------:R-:W-:Y:S01]  /*13d0*/  UIADD3 UR7, UR11, -0x1, URZ ;  /* 0xffffffff0b077890 */ /* 0x000fe2000fffe03f */
[----:B------:R-:W-:Y:S01]  /*13e0*/  LOP3.LUT R53, R0, 0x1, RZ, 0xfc, !PT ;  /* 0x0000000100357812 */ /* 0x000fe200078efcff */
[----:B------:R-:W-:Y:S01]  /*13f0*/  UMOV UR9, 0x400 ;  /* 0x0000040000097882 */ /* 0x000fe20000000000 */
[CC--:B------:R-:W-:Y:S01]  /*1400*/  LEA.HI R15, R12.reuse, R7.reuse, RZ, 0x2 ;  /* 0x000000070c0f7211 */ /* 0x0c0fe200078f10ff */
[----:B------:R-:W-:Y:S01]  /*1410*/  UISETP.LT.AND UP0, UPT, UR13, 0x1, UPT ;  /* 0x000000010d00788c */ /* 0x000fe2000bf01270 */
[----:B------:R-:W-:Y:S01]  /*1420*/  LEA.HI R16, R12, R7, RZ, 0x5 ;  /* 0x000000070c107211 */ /* 0x000fe200078f28ff */
[----:B------:R-:W-:Y:S01]  /*1430*/  USHF.L.U32 UR22, UR13, 0x1, URZ ;  /* 0x000000010d167899 */ /* 0x000fe2000800063f */
[--C-:B------:R-:W-:Y:S01]  /*1440*/  SHF.R.S32.HI R14, RZ, 0x2, R15.reuse ;  /* 0x00000002ff0e7819 */ /* 0x100fe2000001140f */
[----:B------:R-:W-:Y:S01]  /*1450*/  USEL UR10, UR13, 0x1, UP0 ;  /* 0x000000010d0a7887 */ /* 0x000fe20008000000 */
[----:B------:R-:W-:Y:S01]  /*1460*/  SHF.R.S32.HI R17, RZ, 0x1f, R15 ;  /* 0x0000001fff117819 */ /* 0x000fe2000001140f */
[----:B------:R-:W-:Y:S01]  /*1470*/  UISETP.NE.AND UP0, UPT, UR7, URZ, UPT ;  /* 0x0000003f0700728c */ /* 0x000fe2000bf05270 */
[----:B------:R-:W-:Y:S01]  /*1480*/  LOP3.LUT R12, R15, 0xfffffffc, RZ, 0xc0, !PT ;  /* 0xfffffffc0f0c7812 */ /* 0x000fe200078ec0ff */
[----:B------:R-:W-:Y:S01]  /*1490*/  UIADD3 UR10, -UR10, UR13, URZ ;  /* 0x0000000d0a0a7290 */ /* 0x000fe2000fffe13f */
[----:B------:R-:W-:Y:S01]  /*14a0*/  LEA.HI R17, R17, R14, RZ, 0x3 ;  /* 0x0000000e11117211 */ /* 0x000fe200078f18ff */
[----:B------:R-:W-:-:S02]  /*14b0*/  USEL UR16, URZ, 0x1, UP0 ;  /* 0x000000013f107887 */ /* 0x000fc40008000000 */
[----:B------:R-:W-:Y:S01]  /*14c0*/  IMAD.IADD R12, R7, 0x1, -R12 ;  /* 0x00000001070c7824 */ /* 0x000fe200078e0a0c */
[----:B------:R-:W-:-:S03]  /*14d0*/  LOP3.LUT R17, R17, 0xfffffff8, RZ, 0xc0, !PT ;  /* 0xfffffff811117812 */ /* 0x000fc600078ec0ff */
[----:B------:R-:W-:Y:S01]  /*14e0*/  IMAD.U32 R54, RZ, RZ, UR16 ;  /* 0x00000010ff367e24 */ /* 0x000fe2000f8e00ff */
[----:B0-----:R-:W-:Y:S01]  /*14f0*/  ULEA UR9, UR6, UR9, 0x18 ;  /* 0x0000000906097291 */ /* 0x001fe2000f8ec03f */
[----:B------:R-:W-:Y:S01]  /*1500*/  IMAD.IADD R14, R14, 0x1, -R17 ;  /* 0x000000010e0e7824 */ /* 0x000fe200078e0a11 */
[----:B------:R-:W-:Y:S01]  /*1510*/  USHF.L.U32 UR6, UR7, 0x3, URZ ;  /* 0x0000000307067899 */ /* 0x000fe2000800063f */
[----:B------:R-:W-:Y:S01]  /*1520*/  SHF.R.S32.HI R17, RZ, 0x5, R16 ;  /* 0x00000005ff117819 */ /* 0x000fe20000011410 */
[----:B------:R-:W-:Y:S02]  /*1530*/  UIADD3 UR7, UR9, 0x24200, URZ ;  /* 0x0002420009077890 */ /* 0x000fe4000fffe03f */
[----:B------:R-:W-:Y:S01]  /*1540*/  ULOP3.LUT UR6, UR6, 0x8, URZ, 0xc0, !UPT ;  /* 0x0000000806067892 */ /* 0x000fe2000f8ec03f */
[--C-:B------:R-:W-:Y:S01]  /*1550*/  SHF.R.S32.HI R15, RZ, 0x1f, R14.reuse ;  /* 0x0000001fff0f7819 */ /* 0x100fe2000001140e */
[----:B------:R-:W-:Y:S01]  /*1560*/  UIADD3 UR8, UR9, 0x200, URZ ;  /* 0x0000020009087890 */ /* 0x000fe2000fffe03f */
[----:B------:R-:W-:Y:S01]  /*1570*/  IMAD R18, R17, -0x10, -R14 ;  /* 0xfffffff011127824 */ /* 0x000fe200078e0a0e */
[----:B------:R-:W-:-:S02]  /*1580*/  USHF.R.U32.HI UR7, URZ, 0x4, UR7 ;  /* 0x000000043f077899 */ /* 0x000fc40008011607 */
[----:B------:R-:W-:Y:S01]  /*1590*/  USHF.R.U32.HI UR8, URZ, 0x4, UR8 ;  /* 0x000000043f087899 */ /* 0x000fe20008011608 */
[----:B------:R-:W-:Y:S01]  /*15a0*/  IMAD.WIDE R14, R17, 0x10, R14 ;  /* 0x00000010110e7825 */ /* 0x000fe200078e020e */
[----:B------:R-:W-:Y:S02]  /*15b0*/  ULOP3.LUT UR24, UR6, 0x8, URZ, 0x3c, !UPT ;  /* 0x0000000806187892 */ /* 0x000fe4000f8e3c3f */
[----:B------:R-:W-:Y:S02]  /*15c0*/  ULOP3.LUT UR12, UR6, 0x18, URZ, 0x3c, !UPT ;  /* 0x00000018060c7892 */ /* 0x000fe4000f8e3c3f */
[----:B------:R-:W-:Y:S01]  /*15d0*/  UIADD3 UR23, UR9, 0x130, URZ ;  /* 0x0000013009177890 */ /* 0x000fe2000fffe03f */
[----:B------:R-:W-:Y:S01]  /*15e0*/  ULDC UR6, c[0x0][0x284] ;  /* 0x0000a10000067ab9 */ /* 0x000fe20000000800 */
[----:B------:R-:W-:Y:S01]  /*15f0*/  ULOP3.LUT UR7, UR7, 0x3fff, URZ, 0xc0, !UPT ;  /* 0x00003fff07077892 */ /* 0x000fe2000f8ec03f */
[----:B------:R-:W-:Y:S01]  /*1600*/  VIADD R18, R18, UR6 ;  /* 0x0000000612127c36 */ /* 0x000fe20008000000 */
[----:B------:R-:W-:-:S02]  /*1610*/  ULOP3.LUT UR8, UR8, 0x3fff, URZ, 0xc0, !UPT ;  /* 0x00003fff08087892 */ /* 0x000fc4000f8ec03f */
[----:B------:R-:W-:Y:S02]  /*1620*/  ULEA UR11, UR11, UR23, 0x3 ;  /* 0x000000170b0b7291 */ /* 0x000fe4000f8e183f */
[----:B------:R-:W-:Y:S02]  /*1630*/  ULOP3.LUT UR14, UR7, 0x10000, URZ, 0xfc, !UPT ;  /* 0x00010000070e7892 */ /* 0x000fe4000f8efc3f */
[----:B------:R-:W-:-:S12]  /*1640*/  ULOP3.LUT UR15, UR8, 0x10000, URZ, 0xfc, !UPT ;  /* 0x00010000080f7892 */ /* 0x000fd8000f8efc3f */
.L_x_74:
[----:B------:R-:W-:Y:S01]  /*1650*/  SHF.L.U32 R7, R54, 0x1f, RZ ;  /* 0x0000001f36077819 */ /* 0x000fe200000006ff */
[----:B------:R-:W0:Y:S01]  /*1660*/  LDC R16, c[0x0][0x28c] ;  /* 0x0000a300ff107b82 */ /* 0x000e220000000800 */
[----:B------:R-:W-:Y:S01]  /*1670*/  UMOV UR6, URZ ;  /* 0x0000003f00067c82 */ /* 0x000fe20008000000 */
[----:B------:R-:W-:Y:S01]  /*1680*/  UMOV UR25, UR5 ;  /* 0x0000000500197c82 */ /* 0x000fe20008000000 */
[----:B------:R-:W2:Y:S01]  /*1690*/  SYNCS.PHASECHK.TRANS64.TRYWAIT P0, [UR11+-0x8], R7 ;  /* 0xfffff807ff0075a7 */ /* 0x000ea2000800014b */
[----:B0-----:R-:W-:Y:S01]  /*16a0*/  ISETP.GE.AND P1, PT, R16, 0x1, PT ;  /* 0x000000011000780c */ /* 0x001fe20003f26270 */
[----:B--234-:R-:W-:-:S12]  /*16b0*/  @!P0 BRA `(.L_x_16) ;  /* 0x0000004000788947 */ /* 0x01cfd80003800000 */
.L_x_110:
[----:B------:R-:W-:Y:S01]  /*16c0*/  UMOV UR7, URZ ;  /* 0x0000003f00077c82 */ /* 0x000fe20008000000 */
[----:B------:R-:W-:Y:S01]  /*16d0*/  UMOV UR8, URZ ;  /* 0x0000003f00087c82 */ /* 0x000fe20008000000 */
[----:B------:R-:W-:Y:S01]  /*16e0*/  CS2R R22, SRZ ;  /* 0x0000000000167805 */ /* 0x000fe2000001ff00 */
[----:B------:R-:W-:Y:S01]  /*16f0*/  IMAD.MOV.U32 R19, RZ, RZ, RZ ;  /* 0x000000ffff137224 */ /* 0x000fe200078e00ff */
[----:B------:R-:W-:Y:S02]  /*1700*/  CS2R R40, SRZ ;  /* 0x0000000000287805 */ /* 0x000fe4000001ff00 */
[----:B------:R-:W-:Y:S02]  /*1710*/  CS2R R42, SRZ ;  /* 0x00000000002a7805 */ /* 0x000fe4000001ff00 */
[----:B------:R-:W-:Y:S02]  /*1720*/  CS2R R44, SRZ ;  /* 0x00000000002c7805 */ /* 0x000fe4000001ff00 */
[----:B------:R-:W-:-:S02]  /*1730*/  CS2R R46, SRZ ;  /* 0x00000000002e7805 */ /* 0x000fc4000001ff00 */
[----:B------:R-:W-:Y:S02]  /*1740*/  CS2R R48, SRZ ;  /* 0x0000000000307805 */ /* 0x000fe4000001ff00 */
[----:B------:R-:W-:Y:S01]  /*1750*/  CS2R R50, SRZ ;  /* 0x0000000000327805 */ /* 0x000fe2000001ff00 */
[----:B------:R-:W-:Y:S01]  /*1760*/  IMAD.MOV.U32 R52, RZ, RZ, RZ ;  /* 0x000000ffff347224 */ /* 0x000fe200078e00ff */
[----:B------:R-:W-:Y:S01]  /*1770*/  CS2R R24, SRZ ;  /* 0x0000000000187805 */ /* 0x000fe2000001ff00 */
[----:B------:R-:W-:Y:S01]  /*1780*/  IMAD.U32 R20, RZ, RZ, UR4 ;  /* 0x00000004ff147e24 */ /* 0x000fe2000f8e00ff */
[----:B------:R-:W-:Y:S02]  /*1790*/  CS2R R26, SRZ ;  /* 0x00000000001a7805 */ /* 0x000fe4000001ff00 */
[----:B------:R-:W-:Y:S02]  /*17a0*/  CS2R R28, SRZ ;  /* 0x00000000001c7805 */ /* 0x000fe4000001ff00 */
[----:B------:R-:W-:-:S02]  /*17b0*/  CS2R R30, SRZ ;  /* 0x00000000001e7805 */ /* 0x000fc4000001ff00 */
[----:B------:R-:W-:Y:S02]  /*17c0*/  CS2R R32, SRZ ;  /* 0x0000000000207805 */ /* 0x000fe4000001ff00 */
[----:B------:R-:W-:Y:S02]  /*17d0*/  CS2R R34, SRZ ;  /* 0x0000000000227805 */ /* 0x000fe4000001ff00 */
[----:B------:R-:W-:Y:S02]  /*17e0*/  CS2R R36, SRZ ;  /* 0x0000000000247805 */ /* 0x000fe4000001ff00 */
[----:B------:R-:W-:Y:S01]  /*17f0*/  CS2R R38, SRZ ;  /* 0x0000000000267805 */ /* 0x000fe2000001ff00 */
[----:B------:R-:W-:Y:S06]  /*1800*/  @!P1 BRA `(.L_x_17) ;  /* 0x00000004002c9947 */ /* 0x000fec0003800000 */
[----:B------:R-:W-:-:S13]  /*1810*/  ISETP.NE.AND P1, PT, R53, 0x3, PT ;  /* 0x000000033500780c */ /* 0x000fda0003f25270 */
[----:B------:R-:W-:Y:S05]  /*1820*/  @!P1 BRA `(.L_x_18) ;  /* 0x0000000000049947 */ /* 0x000fea0003800000 */
[----:B------:R-:W-:Y:S01]  /*1830*/  BPT.TRAP 0x1 ;  /* 0x000000040000795c */ /* 0x000fe20000300000 */
.L_x_18:
[----:B------:R-:W-:Y:S01]  /*1840*/  ULEA UR6, UR5, UR9, 0x3 ;  /* 0x0000000905067291 */ /* 0x000fe2000f8e183f */
[----:B0-----:R-:W-:-:S05]  /*1850*/  IMAD.U32 R7, RZ, RZ, UR4 ;  /* 0x00000004ff077e24 */ /* 0x001fca000f8e00ff */
[----:B------:R-:W-:-:S04]  /*1860*/  SHF.L.U32 R7, R7, 0x1f, RZ ;  /* 0x0000001f07077819 */ /* 0x000fc800000006ff */
[----:B------:R0:W2:Y:S01]  /*1870*/  SYNCS.PHASECHK.TRANS64.TRYWAIT P0, [UR6], R7 ;  /* 0x00000007ff0075a7 */ /* 0x0000a20008000146 */
[----:B------:R-:W-:Y:S05]  /*1880*/  @!P1 BRA `(.L_x_19) ;  /* 0x0000000000049947 */ /* 0x000fea0003800000 */
[----:B------:R-:W-:Y:S01]  /*1890*/  BPT.TRAP 0x1 ;  /* 0x000000040000795c */ /* 0x000fe20000300000 */
.L_x_19:
[----:B--2---:R-:W-:Y:S05]  /*18a0*/  @P0 BRA `(.L_x_20) ;  /* 0x0000000000080947 */ /* 0x004fea0003800000 */
[----:B------:R-:W2:Y:S02]  /*18b0*/  SYNCS.PHASECHK.TRANS64.TRYWAIT P0, [UR6], R7 ;  /* 0x00000007ff0075a7 */ /* 0x000ea40008000146 */
[----:B--2---:R-:W-:Y:S05]  /*18c0*/  @!P0 BRA `(.L_x_21) ;  /* 0x00000040000c8947 */ /* 0x004fea0003800000 */
.L_x_20:
[----:B------:R-:W-:Y:S01]  /*18d0*/  ULEA UR6, UR5, UR15, 0x9 ;  /* 0x0000000f05067291 */ /* 0x000fe2000f8e483f */
[----:B------:R-:W-:Y:S01]  /*18e0*/  WARPGROUP.ARRIVE ;  /* 0x00000000000079c5 */ /* 0x000fe20000000000 */
[----:B------:R-:W-:Y:S01]  /*18f0*/  ULEA UR7, UR5, UR14, 0x8 ;  /* 0x0000000e05077291 */ /* 0x000fe2000f8e403f */
[----:B------:R-:W-:Y:S01]  /*1900*/  CS2R R22, SRZ ;  /* 0x0000000000167805 */ /* 0x000fe2000001ff00 */
[----:B------:R-:W-:Y:S01]  /*1910*/  UMOV UR17, 0x40000040 ;  /* 0x4000004000117882 */ /* 0x000fe20000000000 */
[----:B------:R-:W-:Y:S01]  /*1920*/  UMOV UR19, 0x40000040 ;  /* 0x4000004000137882 */ /* 0x000fe20000000000 */
[----:B------:R-:W-:Y:S01]  /*1930*/  IMAD.MOV.U32 R19, RZ, RZ, RZ ;  /* 0x000000ffff137224 */ /* 0x000fe200078e00ff */
[----:B------:R-:W-:Y:S01]  /*1940*/  UMOV UR16, UR6 ;  /* 0x0000000600107c82 */ /* 0x000fe20008000000 */
[----:B------:R-:W-:Y:S01]  /*1950*/  CS2R R40, SRZ ;  /* 0x0000000000287805 */ /* 0x000fe2000001ff00 */
[----:B------:R-:W-:Y:S01]  /*1960*/  UMOV UR18, UR7 ;  /* 0x0000000700127c82 */ /* 0x000fe20008000000 */
[----:B------:R-:W-:Y:S01]  /*1970*/  CS2R R42, SRZ ;  /* 0x00000000002a7805 */ /* 0x000fe2000001ff00 */
[----:B------:R-:W-:Y:S01]  /*1980*/  QGMMA.64x32x32.F32.E4M3.E4M3 R24, gdesc[UR16], RZ, !UPT ;  /* 0x00600000101879f3 */ /* 0x000fe2000c7008ff */
[----:B------:R-:W-:Y:S01]  /*1990*/  UIADD3 UR16, UR6, 0x2, URZ ;  /* 0x0000000206107890 */ /* 0x000fe2000fffe03f */
[----:B------:R-:W-:Y:S01]  /*19a0*/  CS2R R44, SRZ ;  /* 0x00000000002c7805 */ /* 0x000fe2000001ff00 */
[----:B------:R-:W-:Y:S01]  /*19b0*/  UIADD3 UR18, UR7, 0x2, URZ ;  /* 0x0000000207127890 */ /* 0x000fe2000fffe03f */
[----:B------:R-:W-:Y:S01]  /*19c0*/  CS2R R46, SRZ ;  /* 0x00000000002e7805 */ /* 0x000fe2000001ff00 */
[----:B------:R-:W-:Y:S01]  /*19d0*/  UMOV UR17, 0x40000040 ;  /* 0x4000004000117882 */ /* 0x000fe20000000000 */
[----:B------:R-:W-:Y:S01]  /*19e0*/  UMOV UR19, 0x40000040 ;  /* 0x4000004000137882 */ /* 0x000fe20000000000 */
[----:B------:R-:W-:-:S02]  /*19f0*/  CS2R R48, SRZ ;  /* 0x0000000000307805 */ /* 0x000fc4000001ff00 */
[----:B------:R-:W-:Y:S01]  /*1a00*/  CS2R R50, SRZ ;  /* 0x0000000000327805 */ /* 0x000fe2000001ff00 */
[----:B------:R-:W-:Y:S02]  /*1a10*/  IMAD.MOV.U32 R52, RZ, RZ, RZ ;  /* 0x000000ffff347224 */ /* 0x000fe400078e00ff */
[----:B------:R-:W-:Y:S01]  /*1a20*/  QGMMA.64x32x32.F32.E4M3.E4M3 R24, gdesc[UR16], R24 ;  /* 0x00600000101879f3 */ /* 0x000fe20008700818 */
[----:B------:R-:W-:Y:S02]  /*1a30*/  UIADD3 UR16, UR6, 0x4, URZ ;  /* 0x0000000406107890 */ /* 0x000fe4000fffe03f */
[----:B------:R-:W-:Y:S01]  /*1a40*/  UIADD3 UR18, UR7, 0x4, URZ ;  /* 0x0000000407127890 */ /* 0x000fe2000fffe03f */
[----:B------:R-:W-:Y:S01]  /*1a50*/  UMOV UR17, 0x40000040 ;  /* 0x4000004000117882 */ /* 0x000fe20000000000 */
[----:B------:R-:W-:-:S07]  /*1a60*/  UMOV UR19, 0x40000040 ;  /* 0x4000004000137882 */ /* 0x000fce0000000000 */
[----:B------:R-:W-:Y:S01]  /*1a70*/  QGMMA.64x32x32.F32.E4M3.E4M3 R24, gdesc[UR16], R24 ;  /* 0x00600000101879f3 */ /* 0x000fe20008700818 */
[----:B------:R-:W-:Y:S02]  /*1a80*/  UIADD3 UR18, UR7, 0x6, URZ ;  /* 0x0000000607127890 */ /* 0x000fe4000fffe03f */
[----:B------:R-:W-:Y:S01]  /*1a90*/  UIADD3 UR16, UR6, 0x6, URZ ;  /* 0x0000000606107890 */ /* 0x000fe2000fffe03f */
[----:B------:R-:W-:Y:S01]  /*1aa0*/  ULDC UR7, c[0x0][0x50c] ;  /* 0x0001430000077ab9 */ /* 0x000fe20000000800 */
[----:B------:R-:W-:Y:S01]  /*1ab0*/  UMOV UR17, 0x40000040 ;  /* 0x4000004000117882 */ /* 0x000fe20000000000 */
[----:B------:R-:W-:Y:S01]  /*1ac0*/  UISETP.NE.AND UP0, UPT, UR7, 0x4, UPT ;  /* 0x000000040700788c */ /* 0x000fe2000bf05270 */
[----:B------:R-:W-:Y:S01]  /*1ad0*/  UMOV UR19, 0x40000040 ;  /* 0x4000004000137882 */ /* 0x000fe20000000000 */
[----:B------:R-:W-:Y:S02]  /*1ae0*/  UMOV UR6, 0x4 ;  /* 0x0000000400067882 */ /* 0x000fe40000000000 */
[----:B------:R-:W-:-:S06]  /*1af0*/  USEL UR7, URZ, 0x1, UP0 ;  /* 0x000000013f077887 */ /* 0x000fcc0008000000 */
[----:B------:R-:W-:Y:S01]  /*1b00*/  ISETP.NE.AND P0, PT, RZ, UR7, PT ;  /* 0x00000007ff007c0c */ /* 0x000fe2000bf05270 */
[----:B------:R-:W-:-:S12]  /*1b10*/  QGMMA.64x32x32.F32.E4M3.E4M3 R24, gdesc[UR16], R24, gsb0 ;  /* 0x00600000101879f3 */ /* 0x000fd80008000818 */
[----:B------:R-:W-:Y:S05]  /*1b20*/  @!P0 BRA `(.L_x_22) ;  /* 0x0000000000488947 */ /* 0x000fea0003800000 */
[----:B------:R-:W-:Y:S02]  /*1b30*/  WARPGROUP.DEPBAR.LE gsb0, 0x0 ;  /* 0x00008000000079c5 */ /* 0x000fe40000010000 */
[----:B------:R-:W-:-:S01]  /*1b40*/  FADD R51, RZ, R24 ;  /* 0x00000018ff337221 */ /* 0x000fc20000000000 */
[----:B------:R-:W-:Y:S01]  /*1b50*/  FADD R52, RZ, R25 ;  /* 0x00000019ff347221 */ /* 0x000fe20000000000 */
        /* <DEDUP_REMOVED lines=14> */
[----:B------:R-:W-:-:S06]  /*1c40*/  UMOV UR6, URZ ;  /* 0x0000003f00067c82 */ /* 0x000fcc0008000000 */
.L_x_22:
[----:B------:R-:W-:-:S04]  /*1c50*/  UIADD3 UR25, UR5, 0x1, URZ ;  /* 0x0000000105197890 */ /* 0x000fc8000fffe03f */
[----:B------:R-:W-:-:S04]  /*1c60*/  UISETP.NE.AND UP0, UPT, UR25, 0x12, UPT ;  /* 0x000000121900788c */ /* 0x000fc8000bf05270 */
[----:B------:R-:W-:Y:S02]  /*1c70*/  USEL UR8, URZ, 0x1, UP0 ;  /* 0x000000013f087887 */ /* 0x000fe40008000000 */
[----:B------:R-:W-:Y:S02]  /*1c80*/  USEL UR25, UR25, URZ, UP0 ;  /* 0x0000003f19197287 */ /* 0x000fe40008000000 */
[----:B------:R-:W-:-:S06]  /*1c90*/  ULOP3.LUT UR8, UR4, UR8, URZ, 0x3c, !UPT ;  /* 0x0000000804087292 */ /* 0x000fcc000f8e3c3f */
[----:B------:R-:W-:Y:S01]  /*1ca0*/  IMAD.U32 R20, RZ, RZ, UR8 ;  /* 0x00000008ff147e24 */ /* 0x000fe2000f8e00ff */
[----:B------:R-:W-:-:S06]  /*1cb0*/  UMOV UR8, 0x1 ;  /* 0x0000000100087882 */ /* 0x000fcc0000000000 */
.L_x_17:
[----:B------:R-:W-:-:S06]  /*1cc0*/  UISETP.GE.AND UP0, UPT, UR10, 0x1, UPT ;  /* 0x000000010a00788c */ /* 0x000fcc000bf06270 */
[----:B------:R-:W-:-:S13]  /*1cd0*/  PLOP3.LUT P0, PT, PT, PT, UP0, 0x80, 0x0 ;  /* 0x000000000000781c */ /* 0x000fda0003f0f008 */
[----:B------:R-:W-:Y:S05]  /*1ce0*/  @!P0 BRA `(.L_x_23) ;  /* 0x0000000400548947 */ /* 0x000fea0003800000 */
[----:B0-2---:R-:W-:Y:S01]  /*1cf0*/  IMAD.U32 R7, RZ, RZ, UR10 ;  /* 0x0000000aff077e24 */ /* 0x005fe2000f8e00ff */
[----:B------:R-:W-:Y:S01]  /*1d00*/  UMOV UR26, UR5 ;  /* 0x00000005001a7c82 */ /* 0x000fe20008000000 */
[----:B------:R-:W-:-:S05]  /*1d10*/  ULDC UR27, c[0x0][0x50c] ;  /* 0x00014300001b7ab9 */ /* 0x000fca0000000800 */
.L_x_31:
[----:B------:R-:W-:-:S13]  /*1d20*/  ISETP.NE.AND P1, PT, R53, 0x3, PT ;  /* 0x000000033500780c */ /* 0x000fda0003f25270 */
[----:B0-2---:R-:W-:Y:S05]  /*1d30*/  @!P1 BRA `(.L_x_24) ;  /* 0x0000000000049947 */ /* 0x005fea0003800000 */
[----:B------:R-:W-:Y:S01]  /*1d40*/  BPT.TRAP 0x1 ;  /* 0x000000040000795c */ /* 0x000fe20000300000 */
.L_x_24:
[----:B------:R-:W-:Y:S01]  /*1d50*/  ULEA UR16, UR25, UR9, 0x3 ;  /* 0x0000000919107291 */ /* 0x000fe2000f8e183f */
[----:B------:R-:W-:-:S08]  /*1d60*/  SHF.L.U32 R16, R20, 0x1f, RZ ;  /* 0x0000001f14107819 */ /* 0x000fd000000006ff */
[----:B------:R0:W2:Y:S01]  /*1d70*/  SYNCS.PHASECHK.TRANS64.TRYWAIT P0, [UR16], R16 ;  /* 0x00000010ff0075a7 */ /* 0x0000a20008000150 */
[----:B------:R-:W-:Y:S05]  /*1d80*/  @!P1 BRA `(.L_x_25) ;  /* 0x0000000000049947 */ /* 0x000fea0003800000 */
[----:B------:R-:W-:Y:S01]  /*1d90*/  BPT.TRAP 0x1 ;  /* 0x000000040000795c */ /* 0x000fe20000300000 */
.L_x_25:
[----:B--2---:R-:W-:Y:S05]  /*1da0*/  @P0 BRA `(.L_x_26) ;  /* 0x0000000000080947 */ /* 0x004fea0003800000 */
[----:B------:R-:W2:Y:S02]  /*1db0*/  SYNCS.PHASECHK.TRANS64.TRYWAIT P0, [UR16], R16 ;  /* 0x00000010ff0075a7 */ /* 0x000ea40008000150 */
[----:B--2---:R-:W-:Y:S05]  /*1dc0*/  @!P0 BRA `(.L_x_27) ;  /* 0x0000003800e48947 */ /* 0x004fea0003800000 */
.L_x_26:
[----:B------:R-:W-:Y:S01]  /*1dd0*/  UISETP.NE.AND UP0, UPT, UR7, URZ, UPT ;  /* 0x0000003f0700728c */ /* 0x000fe2000bf05270 */
[----:B------:R-:W-:Y:S01]  /*1de0*/  WARPGROUP.ARRIVE ;  /* 0x00000000000079c5 */ /* 0x000fe20000000000 */
[----:B------:R-:W-:Y:S02]  /*1df0*/  ULEA UR7, UR25, UR15, 0x9 ;  /* 0x0000000f19077291 */ /* 0x000fe4000f8e483f */
[----:B------:R-:W-:Y:S01]  /*1e00*/  USEL UR8, UR8, URZ, !UP0 ;  /* 0x0000003f08087287 */ /* 0x000fe2000c000000 */
[----:B------:R-:W-:Y:S01]  /*1e10*/  UMOV UR17, 0x40000040 ;  /* 0x4000004000117882 */ /* 0x000fe20000000000 */
[----:B------:R-:W-:Y:S02]  /*1e20*/  UMOV UR19, 0x40000040 ;  /* 0x4000004000137882 */ /* 0x000fe40000000000 */
[----:B------:R-:W-:Y:S02]  /*1e30*/  UISETP.NE.U32.AND UP0, UPT, UR8, URZ, UPT ;  /* 0x0000003f0800728c */ /* 0x000fe4000bf05070 */
[----:B------:R-:W-:Y:S01]  /*1e40*/  ULEA UR8, UR25, UR14, 0x8 ;  /* 0x0000000e19087291 */ /* 0x000fe2000f8e403f */
[----:B------:R-:W-:Y:S01]  /*1e50*/  UMOV UR16, UR7 ;  /* 0x0000000700107c82 */ /* 0x000fe20008000000 */
[----:B------:R-:W-:-:S05]  /*1e60*/  UIADD3 UR6, UR6, 0x4, URZ ;  /* 0x0000000406067890 */ /* 0x000fca000fffe03f */
[----:B------:R-:W-:Y:S02]  /*1e70*/  UMOV UR18, UR8 ;  /* 0x0000000800127c82 */ /* 0x000fe40008000000 */
[----:B------:R-:W-:Y:S01]  /*1e80*/  QGMMA.64x32x32.F32.E4M3.E4M3 R24, gdesc[UR16], R24, UP0 ;  /* 0x00600000101879f3 */ /* 0x000fe2000bf00818 */
[----:B------:R-:W-:Y:S02]  /*1e90*/  UIADD3 UR16, UR7, 0x2, URZ ;  /* 0x0000000207107890 */ /* 0x000fe4000fffe03f */
[----:B------:R-:W-:Y:S01]  /*1ea0*/  UIADD3 UR18, UR8, 0x2, URZ ;  /* 0x0000000208127890 */ /* 0x000fe2000fffe03f */
[----:B------:R-:W-:Y:S01]  /*1eb0*/  UMOV UR17, 0x40000040 ;  /* 0x4000004000117882 */ /* 0x000fe20000000000 */
[----:B------:R-:W-:Y:S01]  /*1ec0*/  UMOV UR19, 0x40000040 ;  /* 0x4000004000137882 */ /* 0x000fe20000000000 */
[----:B------:R-:W-:-:S06]  /*1ed0*/  UISETP.NE.AND UP0, UPT, UR6, UR27, UPT ;  /* 0x0000001b0600728c */ /* 0x000fcc000bf05270 */
        /* <DEDUP_REMOVED lines=8> */
[----:B------:R-:W-:Y:S01]  /*1f60*/  UMOV UR17, 0x40000040 ;  /* 0x4000004000117882 */ /* 0x000fe20000000000 */
[----:B------:R-:W-:Y:S01]  /*1f70*/  UMOV UR19, 0x40000040 ;  /* 0x4000004000137882 */ /* 0x000fe20000000000 */
[----:B------:R-:W-:-:S06]  /*1f80*/  USEL UR7, URZ, 0x1, UP0 ;  /* 0x000000013f077887 */ /* 0x000fcc0008000000 */
[----:B------:R-:W-:Y:S01]  /*1f90*/  ISETP.NE.AND P0, PT, RZ, UR7, PT ;  /* 0x00000007ff007c0c */ /* 0x000fe2000bf05270 */
[----:B------:R-:W-:Y:S03]  /*1fa0*/  QGMMA.64x32x32.F32.E4M3.E4M3 R24, gdesc[UR16], R24, gsb0 ;  /* 0x00600000101879f3 */ /* 0x000fe60008000818 */
[----:B------:R-:W-:-:S09]  /*1fb0*/  WARPGROUP.DEPBAR.LE gsb0, 0x1 ;  /* 0x00008000000079c5 */ /* 0x000fd20000010100 */
[----:B------:R-:W-:Y:S05]  /*1fc0*/  @!P0 BRA `(.L_x_28) ;  /* 0x0000000000488947 */ /* 0x000fea0003800000 */
[----:B------:R-:W-:Y:S02]  /*1fd0*/  WARPGROUP.DEPBAR.LE gsb0, 0x0 ;  /* 0x00008000000079c5 */ /* 0x000fe40000010000 */
[----:B------:R-:W-:-:S01]  /*1fe0*/  FADD R51, R24, R51 ;  /* 0x0000003318337221 */ /* 0x000fc20000000000 */
[----:B------:R-:W-:Y:S01]  /*1ff0*/  FADD R52, R25, R52 ;  /* 0x0000003419347221 */ /* 0x000fe20000000000 */
        /* <DEDUP_REMOVED lines=14> */
[----:B------:R-:W-:-:S06]  /*20e0*/  UMOV UR6, URZ ;  /* 0x0000003f00067c82 */ /* 0x000fcc0008000000 */
.L_x_28:
[----:B------:R-:W-:Y:S05]  /*20f0*/  @!P1 BRA `(.L_x_29) ;  /* 0x0000000000049947 */ /* 0x000fea0003800000 */
[----:B------:R-:W-:Y:S01]  /*2100*/  BPT.TRAP 0x1 ;  /* 0x000000040000795c */ /* 0x000fe20000300000 */
.L_x_29:
[----:B------:R-:W-:Y:S01]  /*2110*/  ULEA UR8, UR26, UR9, 0x3 ;  /* 0x000000091a087291 */ /* 0x000fe2000f8e183f */
[----:B------:R-:W-:-:S03]  /*2120*/  ISETP.GT.U32.AND P0, PT, R0, 0x1, PT ;  /* 0x000000010000780c */ /* 0x000fc60003f04070 */
[----:B------:R-:W-:-:S04]  /*2130*/  UIADD3 UR8, UR8, 0x90, URZ ;  /* 0x0000009008087890 */ /* 0x000fc8000fffe03f */
[----:B------:R-:W-:-:S09]  /*2140*/  UPRMT UR8, URZ, 0x654, UR8 ;  /* 0x000006543f087896 */ /* 0x000fd20008000008 */
[----:B------:R-:W-:Y:S01]  /*2150*/  SYNCS.ARRIVE.TRANS64.RED.A1T0 RZ, [UR8], RZ ;  /* 0x000000ffffff79a7 */ /* 0x000fe20008100408 */
[----:B------:R-:W-:Y:S05]  /*2160*/  @P0 BRA `(.L_x_30) ;  /* 0x0000000000040947 */ /* 0x000fea0003800000 */
[----:B------:R-:W-:Y:S01]  /*2170*/  BPT.TRAP 0x1 ;  /* 0x000000040000795c */ /* 0x000fe20000300000 */
.L_x_30:
[----:B------:R-:W-:Y:S01]  /*2180*/  UIADD3 UR25, UR25, 0x1, URZ ;  /* 0x0000000119197890 */ /* 0x000fe2000fffe03f */
[C---:B------:R-:W-:Y:S01]  /*2190*/  ISETP.GT.AND P0, PT, R7.reuse, 0x1, PT ;  /* 0x000000010700780c */ /* 0x040fe20003f04270 */
[----:B------:R-:W-:Y:S01]  /*21a0*/  UIADD3 UR26, UR26, 0x1, URZ ;  /* 0x000000011a1a7890 */ /* 0x000fe2000fffe03f */
[----:B------:R-:W-:Y:S01]  /*21b0*/  VIADD R7, R7, 0xffffffff ;  /* 0xffffffff07077836 */ /* 0x000fe20000000000 */
[----:B------:R-:W-:Y:S02]  /*21c0*/  UISETP.NE.AND UP0, UPT, UR25, 0x12, UPT ;  /* 0x000000121900788c */ /* 0x000fe4000bf05270 */
[----:B------:R-:W-:Y:S02]  /*21d0*/  UISETP.NE.AND UP1, UPT, UR26, 0x12, UPT ;  /* 0x000000121a00788c */ /* 0x000fe4000bf25270 */
[----:B------:R-:W-:Y:S02]  /*21e0*/  USEL UR8, URZ, 0x1, UP0 ;  /* 0x000000013f087887 */ /* 0x000fe40008000000 */
[----:B------:R-:W-:-:S02]  /*21f0*/  USEL UR25, UR25, URZ, UP0 ;  /* 0x0000003f19197287 */ /* 0x000fc40008000000 */
[----:B------:R-:W-:Y:S02]  /*2200*/  USEL UR26, UR26, URZ, UP1 ;  /* 0x0000003f1a1a7287 */ /* 0x000fe40008800000 */
[----:B------:R-:W-:Y:S01]  /*2210*/  LOP3.LUT R20, R20, UR8, RZ, 0x3c, !PT ;  /* 0x0000000814147c12 */ /* 0x000fe2000f8e3cff */
[----:B------:R-:W-:Y:S01]  /*2220*/  UMOV UR8, 0x1 ;  /* 0x0000000100087882 */ /* 0x000fe20000000000 */
[----:B------:R-:W-:Y:S08]  /*2230*/  @P0 BRA `(.L_x_31) ;  /* 0xfffffff800b80947 */ /* 0x000ff0000383ffff */
.L_x_23:
[----:B------:R-:W-:Y:S01]  /*2240*/  UISETP.NE.AND UP0, UPT, UR6, URZ, UPT ;  /* 0x0000003f0600728c */ /* 0x000fe2000bf05270 */
[----:B0-2---:R-:W0:Y:S01]  /*2250*/  LDC R7, c[0x0][0x28c] ;  /* 0x0000a300ff077b82 */ /* 0x005e220000000800 */
[----:B------:R-:W-:Y:S02]  /*2260*/  IMAD.U32 R16, RZ, RZ, UR24 ;  /* 0x00000018ff107e24 */ /* 0x000fe4000f8e00ff */
[----:B------:R-:W-:-:S06]  /*2270*/  USEL UR6, URZ, 0x1, !UP0 ;  /* 0x000000013f067887 */ /* 0x000fcc000c000000 */
[----:B------:R-:W-:-:S13]  /*2280*/  ISETP.NE.AND P0, PT, RZ, UR6, PT ;  /* 0x00000006ff007c0c */ /* 0x000fda000bf05270 */
[----:B------:R-:W-:Y:S05]  /*2290*/  @!P0 BRA `(.L_x_32) ;  /* 0x0000000000448947 */ /* 0x000fea0003800000 */
[----:B------:R-:W-:Y:S02]  /*22a0*/  WARPGROUP.DEPBAR.LE gsb0, 0x0 ;  /* 0x00008000000079c5 */ /* 0x000fe40000010000 */
[----:B------:R-:W-:Y:S01]  /*22b0*/  FADD R51, R24, R51 ;  /* 0x0000003318337221 */ /* 0x000fe20000000000 */
        /* <DEDUP_REMOVED lines=14> */
[----:B------:R-:W-:-:S07]  /*23a0*/  FADD R22, R22, R39 ;  /* 0x0000002716167221 */ /* 0x000fce0000000000 */
.L_x_32:
[----:B0-----:R-:W-:Y:S01]  /*23b0*/  ISETP.GE.AND P0, PT, R7, 0x1, PT ;  /* 0x000000010700780c */ /* 0x001fe20003f06270 */
[----:B------:R0:W-:Y:S01]  /*23c0*/  SYNCS.ARRIVE.TRANS64.A1T0 RZ, [R16+UR23], RZ ;  /* 0x000000ff10ff79a7 */ /* 0x0001e20008100017 */
[----:B------:R-:W-:-:S11]  /*23d0*/  WARPGROUP.DEPBAR.LE gsb0, 0x0 ;  /* 0x00008000000079c5 */ /* 0x000fd60000010000 */
[----:B------:R-:W-:Y:S05]  /*23e0*/  @!P0 BRA `(.L_x_33) ;  /* 0x0000000000388947 */ /* 0x000fea0003800000 */
[----:B------:R-:W-:-:S13]  /*23f0*/  ISETP.NE.AND P0, PT, R53, 0x3, PT ;  /* 0x000000033500780c */ /* 0x000fda0003f05270 */
[----:B------:R-:W-:Y:S05]  /*2400*/  @!P0 BRA `(.L_x_34) ;  /* 0x0000000000048947 */ /* 0x000fea0003800000 */
[----:B------:R-:W-:Y:S01]  /*2410*/  BPT.TRAP 0x1 ;  /* 0x000000040000795c */ /* 0x000fe20000300000 */
.L_x_34:
[----:B------:R-:W-:Y:S01]  /*2420*/  UIADD3 UR8, UR10, UR5, URZ ;  /* 0x000000050a087290 */ /* 0x000fe2000fffe03f */
[----:B------:R-:W-:-:S03]  /*2430*/  ISETP.GT.U32.AND P0, PT, R0, 0x1, PT ;  /* 0x000000010000780c */ /* 0x000fc60003f04070 */
[----:B------:R-:W-:-:S04]  /*2440*/  UIMAD.WIDE.U32 UR6, UR8, 0x38e38e39, URZ ;  /* 0x38e38e39080678a5 */ /* 0x000fc8000f8e003f */
[----:B------:R-:W-:-:S04]  /*2450*/  USHF.R.U32.HI UR6, URZ, 0x2, UR7 ;  /* 0x000000023f067899 */ /* 0x000fc80008011607 */
[----:B------:R-:W-:-:S04]  /*2460*/  UIMAD UR8, UR6, -0x12, UR8 ;  /* 0xffffffee060878a4 */ /* 0x000fc8000f8e0208 */
[----:B------:R-:W-:-:S04]  /*2470*/  ULEA UR8, UR8, UR9, 0x3 ;  /* 0x0000000908087291 */ /* 0x000fc8000f8e183f */
[----:B------:R-:W-:-:S04]  /*2480*/  UIADD3 UR8, UR8, 0x90, URZ ;  /* 0x0000009008087890 */ /* 0x000fc8000fffe03f */
[----:B------:R-:W-:-:S09]  /*2490*/  UPRMT UR8, URZ, 0x654, UR8 ;  /* 0x000006543f087896 */ /* 0x000fd20008000008 */
[----:B------:R-:W-:Y:S01]  /*24a0*/  SYNCS.ARRIVE.TRANS64.RED.A1T0 RZ, [UR8], RZ ;  /* 0x000000ffffff79a7 */ /* 0x000fe20008100408 */
[----:B------:R-:W-:Y:S05]  /*24b0*/  @P0 BRA `(.L_x_33) ;  /* 0x0000000000040947 */ /* 0x000fea0003800000 */
[----:B------:R-:W-:Y:S01]  /*24c0*/  BPT.TRAP 0x1 ;  /* 0x000000040000795c */ /* 0x000fe20000300000 */
.L_x_33:
[----:B------:R-:W-:Y:S01]  /*24d0*/  SHF.L.U32 R7, R54, 0x1f, RZ ;  /* 0x0000001f36077819 */ /* 0x000fe200000006ff */
[----:B------:R-:W-:Y:S01]  /*24e0*/  UIADD3 UR5, UR22, UR5, URZ ;  /* 0x0000000516057290 */ /* 0x000fe2000fffe03f */
[----:B------:R-:W2:Y:S01]  /*24f0*/  LDC R31, c[0x0][0x288] ;  /* 0x0000a200ff1f7b82 */ /* 0x000ea20000000800 */
[----:B------:R-:W-:Y:S01]  /*2500*/  UISETP.GE.U32.AND UP1, UPT, UR22, 0x12, UPT ;  /* 0x000000121600788c */ /* 0x000fe2000bf26070 */
[----:B------:R-:W-:Y:S01]  /*2510*/  IMAD.SHL.U32 R20, R12, 0x2, RZ ;  /* 0x000000020c147824 */ /* 0x000fe200078e00ff */
[----:B------:R-:W-:Y:S02]  /*2520*/  UISETP.GT.U32.AND UP0, UPT, UR5, 0x11, UPT ;  /* 0x000000110500788c */ /* 0x000fe4000bf04070 */
[----:B------:R-:W-:Y:S02]  /*2530*/  UIMAD.WIDE.U32 UR6, UR5, 0x38e38e39, URZ ;  /* 0x38e38e39050678a5 */ /* 0x000fe4000f8e003f */
[----:B------:R-:W-:Y:S01]  /*2540*/  UISETP.LT.U32.AND UP0, UPT, UR22, 0x12, UP0 ;  /* 0x000000121600788c */ /* 0x000fe20008701070 */
[----:B------:R-:W4:Y:S01]  /*2550*/  SYNCS.PHASECHK.TRANS64.TRYWAIT P0, [UR11+0x8], R7 ;  /* 0x00000807ff0075a7 */ /* 0x000f22000800014b */
[----:B------:R-:W-:Y:S01]  /*2560*/  USHF.R.U32.HI UR6, URZ, 0x2, UR7 ;  /* 0x000000023f067899 */ /* 0x000fe20008011607 */
[----:B------:R-:W-:Y:S01]  /*2570*/  SHF.R.S32.HI R21, RZ, 0x1f, R20 ;  /* 0x0000001fff157819 */ /* 0x000fe20000011414 */
[----:B------:R-:W-:-:S02]  /*2580*/  USEL UR8, URZ, 0x1, !UP0 ;  /* 0x000000013f087887 */ /* 0x000fc4000c000000 */
[----:B------:R-:W-:Y:S02]  /*2590*/  UIMAD UR5, UR6, -0x12, UR5 ;  /* 0xffffffee060578a4 */ /* 0x000fe4000f8e0205 */
[----:B------:R-:W-:-:S04]  /*25a0*/  ULOP3.LUT UR4, UR4, UR8, URZ, 0x3c, !UPT ;  /* 0x0000000804047292 */ /* 0x000fc8000f8e3c3f */
[----:B------:R-:W-:Y:S01]  /*25b0*/  @UP1 ULOP3.LUT UR4, UR4, 0x1, UR6, 0x78, !UPT ;  /* 0x0000000104041892 */ /* 0x000fe2000f8e7806 */
[----:B--2-4-:R-:W-:Y:S11]  /*25c0*/  @!P0 BRA `(.L_x_35) ;  /* 0x0000003000fc8947 */ /* 0x014ff60003800000 */
.L_x_111:
[----:B------:R-:W-:Y:S01]  /*25d0*/  IMAD.SHL.U32 R33, R5, 0x20, RZ ;  /* 0x0000002005217824 */ /* 0x000fe200078e00ff */
[----:B------:R-:W-:Y:S01]  /*25e0*/  ULDC UR8, c[0x0][0x284] ;  /* 0x0000a10000087ab9 */ /* 0x000fe20000000800 */
[----:B------:R-:W-:Y:S01]  /*25f0*/  IMAD.SHL.U32 R5, R6, 0x40, RZ ;  /* 0x0000004006057824 */ /* 0x000fe200078e00ff */
[----:B------:R-:W-:Y:S01]  /*2600*/  SHF.R.S32.HI R32, RZ, 0x1f, R4 ;  /* 0x0000001fff207819 */ /* 0x000fe20000011404 */
[----:B------:R-:W-:Y:S01]  /*2610*/  ULDC.64 UR6, c[0x0][0x5d0] ;  /* 0x0001740000067ab9 */ /* 0x000fe20000000a00 */
[----:B------:R-:W-:Y:S01]  /*2620*/  SHF.R.S32.HI R30, RZ, 0x1f, R33 ;  /* 0x0000001fff1e7819 */ /* 0x000fe20000011421 */
[----:B0-----:R-:W-:Y:S01]  /*2630*/  IMAD.WIDE.U32 R16, R4, UR6, R20 ;  /* 0x0000000604107c25 */ /* 0x001fe2000f8e0014 */
[----:B------:R-:W-:-:S03]  /*2640*/  ISETP.GE.AND P0, PT, R5, UR8, PT ;  /* 0x0000000805007c0c */ /* 0x000fc6000bf06270 */
[----:B------:R-:W-:Y:S01]  /*2650*/  IMAD R7, R32, UR6, RZ ;  /* 0x0000000620077c24 */ /* 0x000fe2000f8e02ff */
[C---:B------:R-:W-:Y:S02]  /*2660*/  ISETP.GE.OR P0, PT, R33.reuse, R31, P0 ;  /* 0x0000001f2100720c */ /* 0x040fe40000706670 */
[----:B------:R-:W-:Y:S01]  /*2670*/  IADD3 R16, P1, R33, R16, RZ ;  /* 0x0000001021107210 */ /* 0x000fe20007f3e0ff */
[----:B------:R-:W-:-:S05]  /*2680*/  IMAD R7, R4, UR7, R7 ;  /* 0x0000000704077c24 */ /* 0x000fca000f8e0207 */
[----:B------:R-:W-:-:S05]  /*2690*/  IADD3.X R17, R30, R17, R7, P1, !PT ;  /* 0x000000111e117210 */ /* 0x000fca0000ffe407 */
[----:B------:R-:W-:Y:S05]  /*26a0*/  @P0 BRA `(.L_x_36) ;  /* 0x0000001000f80947 */ /* 0x000fea0003800000 */
[----:B------:R-:W0:Y:S01]  /*26b0*/  LDC.64 R28, c[0x0][0x5c8] ;  /* 0x00017200ff1c7b82 */ /* 0x000e220000000a00 */
[----:B------:R-:W-:Y:S01]  /*26c0*/  IMAD.WIDE R24, R6, 0x40, R14 ;  /* 0x0000004006187825 */ /* 0x000fe200078e020e */
[----:B------:R-:W-:Y:S01]  /*26d0*/  ULDC.64 UR6, c[0x0][0x5c0] ;  /* 0x0001700000067ab9 */ /* 0x000fe20000000a00 */
[----:B------:R-:W-:Y:S02]  /*26e0*/  BSSY B0, `(.L_x_36) ;  /* 0x000013a000007945 */ /* 0x000fe40003800000 */
[----:B------:R-:W-:Y:S02]  /*26f0*/  IMAD R26, R12, -0x2, R31 ;  /* 0xfffffffe0c1a7824 */ /* 0x000fe400078e021f */
[-C--:B0-----:R-:W-:Y:S02]  /*2700*/  IMAD R6, R25, R28.reuse, RZ ;  /* 0x0000001c19067224 */ /* 0x081fe400078e02ff */
[----:B------:R-:W-:-:S04]  /*2710*/  IMAD.WIDE.U32 R16, R24, R28, R16 ;  /* 0x0000001c18107225 */ /* 0x000fc800078e0010 */
[----:B------:R-:W-:Y:S01]  /*2720*/  IMAD R27, R24, R29, R6 ;  /* 0x0000001d181b7224 */ /* 0x000fe200078e0206 */
[----:B------:R-:W-:Y:S02]  /*2730*/  LEA R7, P0, R28, R16, 0x3 ;  /* 0x000000101c077211 */ /* 0x000fe400078018ff */
[----:B------:R-:W-:Y:S01]  /*2740*/  IADD3 R6, P1, R16, UR6, RZ ;  /* 0x0000000610067c10 */ /* 0x000fe2000ff3e0ff */
[----:B------:R-:W-:Y:S01]  /*2750*/  IMAD.IADD R27, R17, 0x1, R27 ;  /* 0x00000001111b7824 */ /* 0x000fe200078e021b */
[----:B------:R-:W-:-:S04]  /*2760*/  IADD3 R16, P3, R7, UR6, RZ ;  /* 0x0000000607107c10 */ /* 0x000fc8000ff7e0ff */
[----:B------:R-:W-:Y:S01]  /*2770*/  LEA.HI.X R17, R28, R27, R29, 0x3, P0 ;  /* 0x0000001b1c117211 */ /* 0x000fe200000f1c1d */
[----:B------:R-:W-:Y:S01]  /*2780*/  IMAD.IADD R28, R18, 0x1, -R5 ;  /* 0x00000001121c7824 */ /* 0x000fe200078e0a05 */
[----:B---3-5:R-:W-:Y:S01]  /*2790*/  FSETP.NEU.AND P0, PT, R13, RZ, PT ;  /* 0x000000ff0d00720b */ /* 0x028fe20003f0d000 */
[----:B------:R-:W-:Y:S01]  /*27a0*/  IMAD.IADD R29, R26, 0x1, -R33 ;  /* 0x000000011a1d7824 */ /* 0x000fe200078e0a21 */
[----:B------:R-:W-:Y:S02]  /*27b0*/  IADD3.X R7, R27, UR7, RZ, P1, !PT ;  /* 0x000000071b077c10 */ /* 0x000fe40008ffe4ff */
[----:B------:R-:W-:-:S09]  /*27c0*/  IADD3.X R17, R17, UR7, RZ, P3, !PT ;  /* 0x0000000711117c10 */ /* 0x000fd20009ffe4ff */
[----:B------:R-:W-:Y:S05]  /*27d0*/  @!P0 BRA `(.L_x_37) ;  /* 0x0000000c00a08947 */ /* 0x000fea0003800000 */
[----:B------:R-:W-:Y:S01]  /*27e0*/  ULDC.64 UR6, c[0x0][0x5b8] ;  /* 0x00016e0000067ab9 */ /* 0x000fe20000000a00 */
[----:B------:R-:W-:Y:S01]  /*27f0*/  ULDC.64 UR16, c[0x0][0x5a8] ;  /* 0x00016a0000107ab9 */ /* 0x000fe20000000a00 */
[----:B------:R-:W-:Y:S01]  /*2800*/  IMAD.WIDE.U32 R20, R4, UR6, R20 ;  /* 0x0000000604147c25 */ /* 0x000fe2000f8e0014 */
[----:B------:R-:W-:Y:S01]  /*2810*/  BSSY B1, `(.L_x_38) ;  /* 0x0000010000017945 */ /* 0x000fe20003800000 */
[----:B------:R-:W-:Y:S02]  /*2820*/  PRMT R26, RZ, 0x7610, R26 ;  /* 0x00007610ff1a7816 */ /* 0x000fe4000000001a */
[----:B------:R-:W-:Y:S01]  /*2830*/  IMAD R5, R32, UR6, RZ ;  /* 0x0000000620057c24 */ /* 0x000fe2000f8e02ff */
[----:B------:R-:W-:-:S03]  /*2840*/  IADD3 R20, P0, R33, R20, RZ ;  /* 0x0000001421147210 */ /* 0x000fc60007f1e0ff */
[----:B------:R-:W-:Y:S01]  /*2850*/  IMAD R5, R4, UR7, R5 ;  /* 0x0000000704057c24 */ /* 0x000fe2000f8e0205 */
[----:B------:R-:W-:Y:S02]  /*2860*/  ULDC.64 UR6, c[0x0][0x5b0] ;  /* 0x00016c0000067ab9 */ /* 0x000fe40000000a00 */
[----:B------:R-:W-:Y:S02]  /*2870*/  IMAD R27, R25, UR6, RZ ;  /* 0x00000006191b7c24 */ /* 0x000fe4000f8e02ff */
[----:B------:R-:W-:Y:S02]  /*2880*/  IADD3.X R21, R30, R21, R5, P0, !PT ;  /* 0x000000151e157210 */ /* 0x000fe400007fe405 */
[----:B------:R-:W-:Y:S01]  /*2890*/  ISETP.GE.AND P0, PT, R28, 0x1, PT ;  /* 0x000000011c00780c */ /* 0x000fe20003f06270 */
[C---:B------:R-:W-:Y:S02]  /*28a0*/  IMAD R27, R24.reuse, UR7, R27 ;  /* 0x00000007181b7c24 */ /* 0x040fe4000f8e021b */
[----:B------:R-:W-:Y:S01]  /*28b0*/  IMAD.WIDE.U32 R4, R24, UR6, R20 ;  /* 0x0000000618047c25 */ /* 0x000fe2000f8e0014 */
[----:B------:R-:W-:-:S02]  /*28c0*/  ISETP.LT.OR P4, PT, R29, 0x1, !P0 ;  /* 0x000000011d00780c */ /* 0x000fc40004781670 */
[----:B------:R-:W-:-:S04]  /*28d0*/  IADD3 R4, P1, R4, UR16, RZ ;  /* 0x0000001004047c10 */ /* 0x000fc8000ff3e0ff */
[----:B------:R-:W-:-:S07]  /*28e0*/  IADD3.X R5, R5, UR17, R27, P1, !PT ;  /* 0x0000001105057c10 */ /* 0x000fce0008ffe41b */
[----:B------:R-:W-:Y:S05]  /*28f0*/  @P4 BRA `(.L_x_39) ;  /* 0x0000000000044947 */ /* 0x000fea0003800000 */
[----:B------:R0:W5:Y:S02]  /*2900*/  LDG.E.U8 R26, desc[UR20][R4.64] ;  /* 0x00000014041a7981 */ /* 0x000164000c1e1100 */
.L_x_39:
[----:B------:R-:W-:Y:S05]  /*2910*/  BSYNC B1 ;  /* 0x0000000000017941 */ /* 0x000fea0003800000 */
.L_x_38:
[----:B-----5:R-:W-:Y:S01]  /*2920*/  LOP3.LUT R26, R26, 0xff, RZ, 0xc0, !PT ;  /* 0x000000ff1a1a7812 */ /* 0x020fe200078ec0ff */
[----:B------:R-:W-:Y:S01]  /*2930*/  BSSY B1, `(.L_x_40) ;  /* 0x000000b000017945 */ /* 0x000fe20003800000 */
[----:B------:R-:W-:Y:S02]  /*2940*/  ISETP.LT.OR P3, PT, R29, 0x2, !P0 ;  /* 0x000000021d00780c */ /* 0x000fe40004761670 */
[----:B------:R-:W-:-:S05]  /*2950*/  F2FP.F16.E4M3.UNPACK_B R26, R26 ;  /* 0x0000001aff1a723e */ /* 0x000fca00020006ff */
[----:B------:R-:W-:-:S05]  /*2960*/  HADD2.F32 R26, -RZ, R26.H0_H0 ;  /* 0x2000001aff1a7230 */ /* 0x000fca0000004100 */
[----:B------:R-:W-:-:S04]  /*2970*/  FMUL R26, R26, R13 ;  /* 0x0000000d1a1a7220 */ /* 0x000fc80000400000 */
[----:B-1----:R-:W-:-:S05]  /*2980*/  FFMA R26, R51, R11, R26 ;  /* 0x0000000b331a7223 */ /* 0x002fca000000001a */
[----:B------:R-:W-:Y:S02]  /*2990*/  F2FP.SATFINITE.E4M3.F32.PACK_AB_MERGE_C R27, RZ, R26, RZ ;  /* 0x0000001aff1b723e */ /* 0x000fe400048070ff */
[----:B------:R-:W-:-:S03]  /*29a0*/  PRMT R26, RZ, 0x7610, R26 ;  /* 0x00007610ff1a7816 */ /* 0x000fc6000000001a */
[----:B------:R1:W-:Y:S01]  /*29b0*/  @!P4 STG.E.U8 desc[UR20][R6.64], R27 ;  /* 0x0000001b0600c986 */ /* 0x0003e2000c101114 */
[----:B------:R-:W-:Y:S05]  /*29c0*/  @P3 BRA `(.L_x_41) ;  /* 0x0000000000043947 */ /* 0x000fea0003800000 */
[----:B------:R2:W5:Y:S02]  /*29d0*/  LDG.E.U8 R26, desc[UR20][R4.64+0x1] ;  /* 0x00000114041a7981 */ /* 0x000564000c1e1100 */
.L_x_41:
[----:B------:R-:W-:Y:S05]  /*29e0*/  BSYNC B1 ;  /* 0x0000000000017941 */ /* 0x000fea0003800000 */
.L_x_40:
[----:B-----5:R-:W-:Y:S01]  /*29f0*/  LOP3.LUT R26, R26, 0xff, RZ, 0xc0, !PT ;  /* 0x000000ff1a1a7812 */ /* 0x020fe200078ec0ff */
[----:B------:R-:W-:Y:S01]  /*2a00*/  BSSY B1, `(.L_x_42) ;  /* 0x0000013000017945 */ /* 0x000fe20003800000 */
[----:B-1----:R-:W-:Y:S02]  /*2a10*/  IADD3 R27, P1, R24, 0x8, RZ ;  /* 0x00000008181b7810 */ /* 0x002fe40007f3e0ff */
[----:B------:R-:W-:-:S03]  /*2a20*/  F2FP.F16.E4M3.UNPACK_B R26, R26 ;  /* 0x0000001aff1a723e */ /* 0x000fc600020006ff */
[----:B------:R-:W-:Y:S01]  /*2a30*/  IMAD.X R24, RZ, RZ, R25, P1 ;  /* 0x000000ffff187224 */ /* 0x000fe200008e0619 */
[----:B------:R-:W-:Y:S01]  /*2a40*/  ISETP.GE.AND P1, PT, R28, 0x9, PT ;  /* 0x000000091c00780c */ /* 0x000fe20003f26270 */
[----:B------:R-:W-:Y:S02]  /*2a50*/  HADD2.F32 R26, -RZ, R26.H0_H0 ;  /* 0x2000001aff1a7230 */ /* 0x000fe40000004100 */
[----:B------:R-:W-:Y:S01]  /*2a60*/  IMAD R24, R24, UR6, RZ ;  /* 0x0000000618187c24 */ /* 0x000fe2000f8e02ff */
[----:B------:R-:W-:Y:S01]  /*2a70*/  ISETP.LT.OR P5, PT, R29, 0x1, !P1 ;  /* 0x000000011d00780c */ /* 0x000fe20004fa1670 */
[----:B------:R-:W-:-:S04]  /*2a80*/  IMAD.WIDE.U32 R20, R27, UR6, R20 ;  /* 0x000000061b147c25 */ /* 0x000fc8000f8e0014 */
[----:B------:R-:W-:Y:S01]  /*2a90*/  FMUL R25, R26, R13 ;  /* 0x0000000d1a197220 */ /* 0x000fe20000400000 */
[----:B------:R-:W-:-:S03]  /*2aa0*/  IMAD R27, R27, UR7, R24 ;  /* 0x000000071b1b7c24 */ /* 0x000fc6000f8e0218 */
[----:B------:R-:W-:Y:S01]  /*2ab0*/  FFMA R25, R52, R11, R25 ;  /* 0x0000000b34197223 */ /* 0x000fe20000000019 */
[----:B------:R-:W-:Y:S02]  /*2ac0*/  IADD3 R20, P4, R20, UR16, RZ ;  /* 0x0000001014147c10 */ /* 0x000fe4000ff9e0ff */
[----:B------:R-:W-:Y:S02]  /*2ad0*/  PRMT R24, RZ, 0x7610, R24 ;  /* 0x00007610ff187816 */ /* 0x000fe40000000018 */
[----:B------:R-:W-:Y:S02]  /*2ae0*/  F2FP.SATFINITE.E4M3.F32.PACK_AB_MERGE_C R25, RZ, R25, RZ ;  /* 0x00000019ff19723e */ /* 0x000fe400048070ff */
[----:B------:R-:W-:-:S03]  /*2af0*/  IADD3.X R21, R21, UR17, R27, P4, !PT ;  /* 0x0000001115157c10 */ /* 0x000fc6000a7fe41b */
[----:B------:R1:W-:Y:S01]  /*2b00*/  @!P3 STG.E.U8 desc[UR20][R6.64+0x1], R25 ;  /* 0x000001190600b986 */ /* 0x0003e2000c101114 */
[----:B------:R-:W-:Y:S05]  /*2b10*/  @P5 BRA `(.L_x_43) ;  /* 0x0000000000045947 */ /* 0x000fea0003800000 */
[----:B------:R3:W5:Y:S02]  /*2b20*/  LDG.E.U8 R24, desc[UR20][R20.64] ;  /* 0x0000001414187981 */ /* 0x000764000c1e1100 */
.L_x_43:
[----:B------:R-:W-:Y:S05]  /*2b30*/  BSYNC B1 ;  /* 0x0000000000017941 */ /* 0x000fea0003800000 */
.L_x_42:
[----:B-----5:R-:W-:Y:S01]  /*2b40*/  LOP3.LUT R24, R24, 0xff, RZ, 0xc0, !PT ;  /* 0x000000ff18187812 */ /* 0x020fe200078ec0ff */
[----:B------:R-:W-:Y:S01]  /*2b50*/  BSSY B1, `(.L_x_44) ;  /* 0x000000b000017945 */ /* 0x000fe20003800000 */
[----:B------:R-:W-:Y:S02]  /*2b60*/  ISETP.LT.OR P3, PT, R29, 0x2, !P1 ;  /* 0x000000021d00780c */ /* 0x000fe40004f61670 */
[----:B------:R-:W-:-:S05]  /*2b70*/  F2FP.F16.E4M3.UNPACK_B R24, R24 ;  /* 0x00000018ff18723e */ /* 0x000fca00020006ff */
[----:B------:R-:W-:-:S05]  /*2b80*/  HADD2.F32 R24, -RZ, R24.H0_H0 ;  /* 0x20000018ff187230 */ /* 0x000fca0000004100 */
[----:B------:R-:W-:-:S04]  /*2b90*/  FMUL R24, R24, R13 ;  /* 0x0000000d18187220 */ /* 0x000fc80000400000 */
[----:B------:R-:W-:-:S05]  /*2ba0*/  FFMA R24, R49, R11, R24 ;  /* 0x0000000b31187223 */ /* 0x000fca0000000018 */
[----:B-1----:R-:W-:Y:S02]  /*2bb0*/  F2FP.SATFINITE.E4M3.F32.PACK_AB_MERGE_C R25, RZ, R24, RZ ;  /* 0x00000018ff19723e */ /* 0x002fe400048070ff */
[----:B------:R-:W-:-:S03]  /*2bc0*/  PRMT R24, RZ, 0x7610, R24 ;  /* 0x00007610ff187816 */ /* 0x000fc60000000018 */
[----:B------:R1:W-:Y:S01]  /*2bd0*/  @!P5 STG.E.U8 desc[UR20][R16.64], R25 ;  /* 0x000000191000d986 */ /* 0x0003e2000c101114 */
[----:B------:R-:W-:Y:S05]  /*2be0*/  @P3 BRA `(.L_x_45) ;  /* 0x0000000000043947 */ /* 0x000fea0003800000 */
[----:B------:R4:W5:Y:S02]  /*2bf0*/  LDG.E.U8 R24, desc[UR20][R20.64+0x1] ;  /* 0x0000011414187981 */ /* 0x000964000c1e1100 */
.L_x_45:
[----:B------:R-:W-:Y:S05]  /*2c00*/  BSYNC B1 ;  /* 0x0000000000017941 */ /* 0x000fea0003800000 */
.L_x_44:
[----:B-----5:R-:W-:Y:S01]  /*2c10*/  LOP3.LUT R24, R24, 0xff, RZ, 0xc0, !PT ;  /* 0x000000ff18187812 */ /* 0x020fe200078ec0ff */
[----:B------:R-:W-:Y:S01]  /*2c20*/  BSSY B1, `(.L_x_46) ;  /* 0x000000b000017945 */ /* 0x000fe20003800000 */
[----:B------:R-:W-:Y:S02]  /*2c30*/  ISETP.LT.OR P4, PT, R29, 0x9, !P0 ;  /* 0x000000091d00780c */ /* 0x000fe40004781670 */
[----:B------:R-:W-:-:S05]  /*2c40*/  F2FP.F16.E4M3.UNPACK_B R24, R24 ;  /* 0x00000018ff18723e */ /* 0x000fca00020006ff */
[----:B------:R-:W-:-:S05]  /*2c50*/  HADD2.F32 R24, -RZ, R24.H0_H0 ;  /* 0x20000018ff187230 */ /* 0x000fca0000004100 */
[----:B-1----:R-:W-:Y:S01]  /*2c60*/  FMUL R25, R24, R13 ;  /* 0x0000000d18197220 */ /* 0x002fe20000400000 */
[----:B------:R-:W-:-:S03]  /*2c70*/  PRMT R24, RZ, 0x7610, R24 ;  /* 0x00007610ff187816 */ /* 0x000fc60000000018 */
[----:B------:R-:W-:-:S05]  /*2c80*/  FFMA R25, R50, R11, R25 ;  /* 0x0000000b32197223 */ /* 0x000fca0000000019 */
[----:B------:R-:W-:-:S05]  /*2c90*/  F2FP.SATFINITE.E4M3.F32.PACK_AB_MERGE_C R25, RZ, R25, RZ ;  /* 0x00000019ff19723e */ /* 0x000fca00048070ff */
[----:B------:R1:W-:Y:S01]  /*2ca0*/  @!P3 STG.E.U8 desc[UR20][R16.64+0x1], R25 ;  /* 0x000001191000b986 */ /* 0x0003e2000c101114 */
[----:B------:R-:W-:Y:S05]  /*2cb0*/  @P4 BRA `(.L_x_47) ;  /* 0x0000000000044947 */ /* 0x000fea0003800000 */
[----:B------:R0:W5:Y:S02]  /*2cc0*/  LDG.E.U8 R24, desc[UR20][R4.64+0x8] ;  /* 0x0000081404187981 */ /* 0x000164000c1e1100 */
.L_x_47:
[----:B------:R-:W-:Y:S05]  /*2cd0*/  BSYNC B1 ;  /* 0x0000000000017941 */ /* 0x000fea0003800000 */
.L_x_46:
        /* <DEDUP_REMOVED lines=12> */
.L_x_49:
[----:B------:R-:W-:Y:S05]  /*2da0*/  BSYNC B1 ;  /* 0x0000000000017941 */ /* 0x000fea0003800000 */
.L_x_48:
        /* <DEDUP_REMOVED lines=12> */
.L_x_51:
[----:B------:R-:W-:Y:S05]  /*2e70*/  BSYNC B1 ;  /* 0x0000000000017941 */ /* 0x000fea0003800000 */
.L_x_50:
        /* <DEDUP_REMOVED lines=12> */
.L_x_53:
[----:B------:R-:W-:Y:S05]  /*2f40*/  BSYNC B1 ;  /* 0x0000000000017941 */ /* 0x000fea0003800000 */
.L_x_52:
        /* <DEDUP_REMOVED lines=12> */
.L_x_55:
[----:B------:R-:W-:Y:S05]  /*3010*/  BSYNC B1 ;  /* 0x0000000000017941 */ /* 0x000fea0003800000 */
.L_x_54:
        /* <DEDUP_REMOVED lines=12> */
.L_x_57:
[----:B------:R-:W-:Y:S05]  /*30e0*/  BSYNC B1 ;  /* 0x0000000000017941 */ /* 0x000fea0003800000 */
.L_x_56:
        /* <DEDUP_REMOVED lines=12> */
.L_x_59:
[----:B------:R-:W-:Y:S05]  /*31b0*/  BSYNC B1 ;  /* 0x0000000000017941 */ /* 0x000fea0003800000 */
.L_x_58:
        /* <DEDUP_REMOVED lines=12> */
.L_x_61:
[----:B------:R-:W-:Y:S05]  /*3280*/  BSYNC B1 ;  /* 0x0000000000017941 */ /* 0x000fea0003800000 */
.L_x_60:
        /* <DEDUP_REMOVED lines=12> */
.L_x_63:
[----:B------:R-:W-:Y:S05]  /*3350*/  BSYNC B1 ;  /* 0x0000000000017941 */ /* 0x000fea0003800000 */
.L_x_62:
[----:B-----5:R-:W-:Y:S01]  /*3360*/  LOP3.LUT R24, R24, 0xff, RZ, 0xc0, !PT ;  /* 0x000000ff18187812 */ /* 0x020fe200078ec0ff */
[----:B------:R-:W-:Y:S01]  /*3370*/  BSSY B1, `(.L_x_64) ;  /* 0x000000b000017945 */ /* 0x000fe20003800000 */
[----:B------:R-:W-:Y:S02]  /*3380*/  ISETP.LT.OR P0, PT, R29, 0x1a, !P0 ;  /* 0x0000001a1d00780c */ /* 0x000fe40004701670 */
[----:B------:R-:W-:-:S05]  /*3390*/  F2FP.F16.E4M3.UNPACK_B R24, R24 ;  /* 0x00000018ff18723e */ /* 0x000fca00020006ff */
[----:B------:R-:W-:-:S05]  /*33a0*/  HADD2.F32 R24, -RZ, R24.H0_H0 ;  /* 0x20000018ff187230 */ /* 0x000fca0000004100 */
[----:B------:R-:W-:-:S04]  /*33b0*/  FMUL R24, R24, R13 ;  /* 0x0000000d18187220 */ /* 0x000fc80000400000 */
[----:B------:R-:W-:Y:S01]  /*33c0*/  FFMA R24, R23, R11, R24 ;  /* 0x0000000b17187223 */ /* 0x000fe20000000018 */
[----:B------:R-:W-:-:S04]  /*33d0*/  PRMT R23, RZ, 0x7610, R23 ;  /* 0x00007610ff177816 */ /* 0x000fc80000000017 */
[----:B-1----:R-:W-:-:S05]  /*33e0*/  F2FP.SATFINITE.E4M3.F32.PACK_AB_MERGE_C R25, RZ, R24, RZ ;  /* 0x00000018ff19723e */ /* 0x002fca00048070ff */
[----:B------:R1:W-:Y:S01]  /*33f0*/  @!P4 STG.E.U8 desc[UR20][R6.64+0x18], R25 ;  /* 0x000018190600c986 */ /* 0x0003e2000c101114 */
[----:B------:R-:W-:Y:S05]  /*3400*/  @P0 BRA `(.L_x_65) ;  /* 0x0000000000040947 */ /* 0x000fea0003800000 */
[----:B------:R0:W5:Y:S02]  /*3410*/  LDG.E.U8 R23, desc[UR20][R4.64+0x19] ;  /* 0x0000191404177981 */ /* 0x000164000c1e1100 */
.L_x_65:
[----:B------:R-:W-:Y:S05]  /*3420*/  BSYNC B1 ;  /* 0x0000000000017941 */ /* 0x000fea0003800000 */
.L_x_64:
[----:B-----5:R-:W-:Y:S01]  /*3430*/  LOP3.LUT R23, R23, 0xff, RZ, 0xc0, !PT ;  /* 0x000000ff17177812 */ /* 0x020fe200078ec0ff */
[----:B------:R-:W-:Y:S01]  /*3440*/  BSSY B1, `(.L_x_66) ;  /* 0x000000b000017945 */ /* 0x000fe20003800000 */
[----:B------:R-:W-:Y:S02]  /*3450*/  ISETP.LT.OR P3, PT, R29, 0x19, !P1 ;  /* 0x000000191d00780c */ /* 0x000fe40004f61670 */
[----:B------:R-:W-:-:S05]  /*3460*/  F2FP.F16.E4M3.UNPACK_B R23, R23 ;  /* 0x00000017ff17723e */ /* 0x000fca00020006ff */
[----:B0-2---:R-:W-:-:S05]  /*3470*/  HADD2.F32 R4, -RZ, R23.H0_H0 ;  /* 0x20000017ff047230 */ /* 0x005fca0000004100 */
[----:B------:R-:W-:Y:S01]  /*3480*/  FMUL R5, R4, R13 ;  /* 0x0000000d04057220 */ /* 0x000fe20000400000 */
[----:B------:R-:W-:-:S03]  /*3490*/  PRMT R4, RZ, 0x7610, R4 ;  /* 0x00007610ff047816 */ /* 0x000fc60000000004 */
[----:B------:R-:W-:-:S05]  /*34a0*/  FFMA R5, R40, R11, R5 ;  /* 0x0000000b28057223 */ /* 0x000fca0000000005 */
[----:B------:R-:W-:-:S05]  /*34b0*/  F2FP.SATFINITE.E4M3.F32.PACK_AB_MERGE_C R5, RZ, R5, RZ ;  /* 0x00000005ff05723e */ /* 0x000fca00048070ff */
[----:B------:R0:W-:Y:S01]  /*34c0*/  @!P0 STG.E.U8 desc[UR20][R6.64+0x19], R5 ;  /* 0x0000190506008986 */ /* 0x0001e2000c101114 */
[----:B------:R-:W-:Y:S05]  /*34d0*/  @P3 BRA `(.L_x_67) ;  /* 0x0000000000043947 */ /* 0x000fea0003800000 */
[----:B------:R2:W5:Y:S02]  /*34e0*/  LDG.E.U8 R4, desc[UR20][R20.64+0x18] ;  /* 0x0000181414047981 */ /* 0x000564000c1e1100 */
.L_x_67:
[----:B------:R-:W-:Y:S05]  /*34f0*/  BSYNC B1 ;  /* 0x0000000000017941 */ /* 0x000fea0003800000 */
.L_x_66:
[----:B-----5:R-:W-:Y:S01]  /*3500*/  LOP3.LUT R4, R4, 0xff, RZ, 0xc0, !PT ;  /* 0x000000ff04047812 */ /* 0x020fe200078ec0ff */
[----:B------:R-:W-:Y:S01]  /*3510*/  BSSY B1, `(.L_x_68) ;  /* 0x000000b000017945 */ /* 0x000fe20003800000 */
[----:B------:R-:W-:Y:S02]  /*3520*/  ISETP.LT.OR P1, PT, R29, 0x1a, !P1 ;  /* 0x0000001a1d00780c */ /* 0x000fe40004f21670 */
[----:B------:R-:W-:-:S05]  /*3530*/  F2FP.F16.E4M3.UNPACK_B R4, R4 ;  /* 0x00000004ff04723e */ /* 0x000fca00020006ff */
[----:B------:R-:W-:-:S05]  /*3540*/  HADD2.F32 R4, -RZ, R4.H0_H0 ;  /* 0x20000004ff047230 */ /* 0x000fca0000004100 */
[----:B------:R-:W-:-:S04]  /*3550*/  FMUL R4, R4, R13 ;  /* 0x0000000d04047220 */ /* 0x000fc80000400000 */
[----:B------:R-:W-:-:S05]  /*3560*/  FFMA R4, R19, R11, R4 ;  /* 0x0000000b13047223 */ /* 0x000fca0000000004 */
[----:B0-----:R-:W-:Y:S02]  /*3570*/  F2FP.SATFINITE.E4M3.F32.PACK_AB_MERGE_C R5, RZ, R4, RZ ;  /* 0x00000004ff05723e */ /* 0x001fe400048070ff */
[----:B------:R-:W-:-:S03]  /*3580*/  PRMT R4, RZ, 0x7610, R4 ;  /* 0x00007610ff047816 */ /* 0x000fc60000000004 */
[----:B------:R0:W-:Y:S01]  /*3590*/  @!P3 STG.E.U8 desc[UR20][R16.64+0x18], R5 ;  /* 0x000018051000b986 */ /* 0x0001e2000c101114 */
[----:B------:R-:W-:Y:S05]  /*35a0*/  @P1 BRA `(.L_x_69) ;  /* 0x0000000000041947 */ /* 0x000fea0003800000 */
[----:B------:R0:W5:Y:S02]  /*35b0*/  LDG.E.U8 R4, desc[UR20][R20.64+0x19] ;  /* 0x0000191414047981 */ /* 0x000164000c1e1100 */
.L_x_69:
[----:B------:R-:W-:Y:S05]  /*35c0*/  BSYNC B1 ;  /* 0x0000000000017941 */ /* 0x000fea0003800000 */
.L_x_68:
[----:B------:R-:W-:Y:S05]  /*35d0*/  @P1 BRA `(.L_x_70) ;  /* 0x0000000400281947 */ /* 0x000fea0003800000 */
[----:B-----5:R-:W-:-:S04]  /*35e0*/  LOP3.LUT R4, R4, 0xff, RZ, 0xc0, !PT ;  /* 0x000000ff04047812 */ /* 0x020fc800078ec0ff */
[----:B------:R-:W-:-:S05]  /*35f0*/  F2FP.F16.E4M3.UNPACK_B R4, R4 ;  /* 0x00000004ff04723e */ /* 0x000fca00020006ff */
[----:B------:R-:W-:-:S05]  /*3600*/  HADD2.F32 R4, -RZ, R4.H0_H0 ;  /* 0x20000004ff047230 */ /* 0x000fca0000004100 */
[----:B0-----:R-:W-:-:S04]  /*3610*/  FMUL R5, R4, R13 ;  /* 0x0000000d04057220 */ /* 0x001fc80000400000 */
[----:B------:R-:W-:-:S05]  /*3620*/  FFMA R5, R22, R11, R5 ;  /* 0x0000000b16057223 */ /* 0x000fca0000000005 */
[----:B------:R-:W-:-:S05]  /*3630*/  F2FP.SATFINITE.E4M3.F32.PACK_AB_MERGE_C R5, RZ, R5, RZ ;  /* 0x00000005ff05723e */ /* 0x000fca00048070ff */
[----:B------:R0:W-:Y:S01]  /*3640*/  STG.E.U8 desc[UR20][R16.64+0x19], R5 ;  /* 0x0000190510007986 */ /* 0x0001e2000c101114 */
[----:B------:R-:W-:Y:S05]  /*3650*/  BRA `(.L_x_70) ;  /* 0x0000000400087947 */ /* 0x000fea0003800000 */
.L_x_37:
[----:B------:R-:W-:Y:S01]  /*3660*/  ISETP.GE.AND P1, PT, R28, 0x1, PT ;  /* 0x000000011c00780c */ /* 0x000fe20003f26270 */
[-C--:B-1----:R-:W-:Y:S01]  /*3670*/  FMUL R51, R51, R11.reuse ;  /* 0x0000000b33337220 */ /* 0x082fe20000400000 */
[-C--:B------:R-:W-:Y:S01]  /*3680*/  FMUL R52, R52, R11.reuse ;  /* 0x0000000b34347220 */ /* 0x080fe20000400000 */
[----:B------:R-:W-:Y:S01]  /*3690*/  ISETP.GE.AND P0, PT, R28, 0x9, PT ;  /* 0x000000091c00780c */ /* 0x000fe20003f06270 */
[-C--:B------:R-:W-:Y:S01]  /*36a0*/  FMUL R49, R49, R11.reuse ;  /* 0x0000000b31317220 */ /* 0x080fe20000400000 */
[C---:B------:R-:W-:Y:S01]  /*36b0*/  ISETP.LT.OR P4, PT, R29.reuse, 0x1, !P1 ;  /* 0x000000011d00780c */ /* 0x040fe20004f81670 */
[-C--:B------:R-:W-:Y:S01]  /*36c0*/  FMUL R50, R50, R11.reuse ;  /* 0x0000000b32327220 */ /* 0x080fe20000400000 */
[----:B------:R-:W-:Y:S01]  /*36d0*/  ISETP.LT.OR P5, PT, R29, 0x2, !P1 ;  /* 0x000000021d00780c */ /* 0x000fe20004fa1670 */
[----:B------:R-:W-:Y:S01]  /*36e0*/  FMUL R47, R47, R11 ;  /* 0x0000000b2f2f7220 */ /* 0x000fe20000400000 */
[----:B------:R-:W-:Y:S01]  /*36f0*/  F2FP.SATFINITE.E4M3.F32.PACK_AB_MERGE_C R51, RZ, R51, RZ ;  /* 0x00000033ff33723e */ /* 0x000fe200048070ff */
[-C--:B------:R-:W-:Y:S01]  /*3700*/  FMUL R48, R48, R11.reuse ;  /* 0x0000000b30307220 */ /* 0x080fe20000400000 */
[----:B------:R-:W-:Y:S01]  /*3710*/  F2FP.SATFINITE.E4M3.F32.PACK_AB_MERGE_C R5, RZ, R52, RZ ;  /* 0x00000034ff05723e */ /* 0x000fe200048070ff */
[-C--:B------:R-:W-:Y:S01]  /*3720*/  FMUL R45, R45, R11.reuse ;  /* 0x0000000b2d2d7220 */ /* 0x080fe20000400000 */
[C---:B------:R-:W-:Y:S01]  /*3730*/  ISETP.LT.OR P3, PT, R29.reuse, 0x1, !P0 ;  /* 0x000000011d00780c */ /* 0x040fe20004761670 */
[-C--:B------:R-:W-:Y:S01]  /*3740*/  FMUL R46, R46, R11.reuse ;  /* 0x0000000b2e2e7220 */ /* 0x080fe20000400000 */
[----:B------:R-:W-:Y:S01]  /*3750*/  ISETP.LT.OR P6, PT, R29, 0xa, !P1 ;  /* 0x0000000a1d00780c */ /* 0x000fe20004fc1670 */
[----:B------:R-:W-:Y:S01]  /*3760*/  FMUL R43, R43, R11 ;  /* 0x0000000b2b2b7220 */ /* 0x000fe20000400000 */
[----:B------:R-:W-:Y:S01]  /*3770*/  F2FP.SATFINITE.E4M3.F32.PACK_AB_MERGE_C R49, RZ, R49, RZ ;  /* 0x00000031ff31723e */ /* 0x000fe200048070ff */
[----:B------:R-:W-:Y:S01]  /*3780*/  @!P4 STG.E.U8 desc[UR20][R6.64], R51 ;  /* 0x000000330600c986 */ /* 0x000fe2000c101114 */
[C---:B------:R-:W-:Y:S01]  /*3790*/  ISETP.LT.OR P4, PT, R29.reuse, 0x2, !P0 ;  /* 0x000000021d00780c */ /* 0x040fe20004781670 */
[-C--:B------:R-:W-:Y:S01]  /*37a0*/  FMUL R44, R44, R11.reuse ;  /* 0x0000000b2c2c7220 */ /* 0x080fe20000400000 */
[----:B------:R-:W-:Y:S01]  /*37b0*/  F2FP.SATFINITE.E4M3.F32.PACK_AB_MERGE_C R21, RZ, R50, RZ ;  /* 0x00000032ff15723e */ /* 0x000fe200048070ff */
[----:B------:R0:W-:Y:S01]  /*37c0*/  @!P5 STG.E.U8 desc[UR20][R6.64+0x1], R5 ;  /* 0x000001050600d986 */ /* 0x0001e2000c101114 */
[----:B------:R-:W-:Y:S01]  /*37d0*/  ISETP.LT.OR P5, PT, R29, 0x9, !P1 ;  /* 0x000000091d00780c */ /* 0x000fe20004fa1670 */
[----:B------:R-:W-:Y:S01]  /*37e0*/  FMUL R41, R41, R11 ;  /* 0x0000000b29297220 */ /* 0x000fe20000400000 */
[----:B------:R-:W-:Y:S01]  /*37f0*/  F2FP.SATFINITE.E4M3.F32.PACK_AB_MERGE_C R47, RZ, R47, RZ ;  /* 0x0000002fff2f723e */ /* 0x000fe200048070ff */
[----:B------:R-:W-:Y:S01]  /*3800*/  @!P3 STG.E.U8 desc[UR20][R16.64], R49 ;  /* 0x000000311000b986 */ /* 0x000fe2000c101114 */
[----:B------:R-:W-:Y:S01]  /*3810*/  ISETP.LT.OR P3, PT, R29, 0x9, !P0 ;  /* 0x000000091d00780c */ /* 0x000fe20004761670 */
[----:B------:R-:W-:Y:S01]  /*3820*/  FMUL R42, R42, R11 ;  /* 0x0000000b2a2a7220 */ /* 0x000fe20000400000 */
[----:B------:R-:W-:Y:S01]  /*3830*/  F2FP.SATFINITE.E4M3.F32.PACK_AB_MERGE_C R45, RZ, R45, RZ ;  /* 0x0000002dff2d723e */ /* 0x000fe200048070ff */
[----:B------:R-:W-:Y:S01]  /*3840*/  FMUL R23, R23, R11 ;  /* 0x0000000b17177220 */ /* 0x000fe20000400000 */
[----:B------:R-:W-:Y:S01]  /*3850*/  F2FP.SATFINITE.E4M3.F32.PACK_AB_MERGE_C R43, RZ, R43, RZ ;  /* 0x0000002bff2b723e */ /* 0x000fe200048070ff */
[----:B------:R1:W-:Y:S01]  /*3860*/  @!P4 STG.E.U8 desc[UR20][R16.64+0x1], R21 ;  /* 0x000001151000c986 */ /* 0x0003e2000c101114 */
[C---:B------:R-:W-:Y:S01]  /*3870*/  ISETP.LT.OR P4, PT, R29.reuse, 0xa, !P0 ;  /* 0x0000000a1d00780c */ /* 0x040fe20004781670 */
[-C--:B------:R-:W-:Y:S01]  /*3880*/  FMUL R40, R40, R11.reuse ;  /* 0x0000000b28287220 */ /* 0x080fe20000400000 */
[----:B0-----:R-:W-:Y:S01]  /*3890*/  F2FP.SATFINITE.E4M3.F32.PACK_AB_MERGE_C R5, RZ, R48, RZ ;  /* 0x00000030ff05723e */ /* 0x001fe200048070ff */
[----:B------:R-:W-:Y:S01]  /*38a0*/  @!P5 STG.E.U8 desc[UR20][R6.64+0x8], R47 ;  /* 0x0000082f0600d986 */ /* 0x000fe2000c101114 */
[----:B------:R-:W-:Y:S01]  /*38b0*/  ISETP.LT.OR P5, PT, R29, 0x11, !P1 ;  /* 0x000000111d00780c */ /* 0x000fe20004fa1670 */
[-C--:B------:R-:W-:Y:S01]  /*38c0*/  FMUL R19, R19, R11.reuse ;  /* 0x0000000b13137220 */ /* 0x080fe20000400000 */
[----:B------:R-:W-:Y:S01]  /*38d0*/  FMUL R22, R22, R11 ;  /* 0x0000000b16167220 */ /* 0x000fe20000400000 */
[----:B------:R0:W-:Y:S01]  /*38e0*/  @!P6 STG.E.U8 desc[UR20][R6.64+0x9], R5 ;  /* 0x000009050600e986 */ /* 0x0001e2000c101114 */
[----:B------:R-:W-:-:S02]  /*38f0*/  ISETP.LT.OR P6, PT, R29, 0x12, !P1 ;  /* 0x000000121d00780c */ /* 0x000fc40004fc1670 */
[----:B------:R-:W-:Y:S01]  /*3900*/  F2FP.SATFINITE.E4M3.F32.PACK_AB_MERGE_C R41, RZ, R41, RZ ;  /* 0x00000029ff29723e */ /* 0x000fe200048070ff */
[----:B------:R-:W-:Y:S01]  /*3910*/  @!P3 STG.E.U8 desc[UR20][R16.64+0x8], R45 ;  /* 0x0000082d1000b986 */ /* 0x000fe2000c101114 */
[----:B-1----:R-:W-:Y:S02]  /*3920*/  F2FP.SATFINITE.E4M3.F32.PACK_AB_MERGE_C R21, RZ, R46, RZ ;  /* 0x0000002eff15723e */ /* 0x002fe400048070ff */
[C---:B------:R-:W-:Y:S02]  /*3930*/  ISETP.LT.OR P3, PT, R29.reuse, 0x11, !P0 ;  /* 0x000000111d00780c */ /* 0x040fe40004761670 */
[----:B------:R-:W-:Y:S01]  /*3940*/  F2FP.SATFINITE.E4M3.F32.PACK_AB_MERGE_C R23, RZ, R23, RZ ;  /* 0x00000017ff17723e */ /* 0x000fe200048070ff */
[----:B------:R1:W-:Y:S01]  /*3950*/  @!P4 STG.E.U8 desc[UR20][R16.64+0x9], R21 ;  /* 0x000009151000c986 */ /* 0x0003e2000c101114 */
[C---:B------:R-:W-:Y:S02]  /*3960*/  ISETP.LT.OR P4, PT, R29.reuse, 0x19, !P1 ;  /* 0x000000191d00780c */ /* 0x040fe40004f81670 */
[----:B0-----:R-:W-:Y:S01]  /*3970*/  F2FP.SATFINITE.E4M3.F32.PACK_AB_MERGE_C R5, RZ, R44, RZ ;  /* 0x0000002cff05723e */ /* 0x001fe200048070ff */
[----:B------:R-:W-:Y:S01]  /*3980*/  @!P5 STG.E.U8 desc[UR20][R6.64+0x10], R43 ;  /* 0x0000102b0600d986 */ /* 0x000fe2000c101114 */
[----:B------:R-:W-:-:S02]  /*3990*/  ISETP.LT.OR P5, PT, R29, 0x12, !P0 ;  /* 0x000000121d00780c */ /* 0x000fc400047a1670 */
[C---:B------:R-:W-:Y:S01]  /*39a0*/  ISETP.LT.OR P1, PT, R29.reuse, 0x1a, !P1 ;  /* 0x0000001a1d00780c */ /* 0x040fe20004f21670 */
[----:B------:R0:W-:Y:S01]  /*39b0*/  @!P6 STG.E.U8 desc[UR20][R6.64+0x11], R5 ;  /* 0x000011050600e986 */ /* 0x0001e2000c101114 */
[C---:B------:R-:W-:Y:S02]  /*39c0*/  ISETP.LT.OR P6, PT, R29.reuse, 0x19, !P0 ;  /* 0x000000191d00780c */ /* 0x040fe400047c1670 */
[----:B------:R-:W-:Y:S01]  /*39d0*/  ISETP.LT.OR P0, PT, R29, 0x1a, !P0 ;  /* 0x0000001a1d00780c */ /* 0x000fe20004701670 */
[----:B------:R2:W-:Y:S01]  /*39e0*/  @!P3 STG.E.U8 desc[UR20][R16.64+0x10], R41 ;  /* 0x000010291000b986 */ /* 0x0005e2000c101114 */
[----:B-1----:R-:W-:Y:S02]  /*39f0*/  F2FP.SATFINITE.E4M3.F32.PACK_AB_MERGE_C R21, RZ, R40, RZ ;  /* 0x00000028ff15723e */ /* 0x002fe400048070ff */
[----:B------:R-:W-:Y:S02]  /*3a00*/  F2FP.SATFINITE.E4M3.F32.PACK_AB_MERGE_C R19, RZ, R19, RZ ;  /* 0x00000013ff13723e */ /* 0x000fe400048070ff */
[----:B------:R-:W-:-:S02]  /*3a10*/  F2FP.SATFINITE.E4M3.F32.PACK_AB_MERGE_C R25, RZ, R22, RZ ;  /* 0x00000016ff19723e */ /* 0x000fc400048070ff */
[----:B0-----:R-:W-:-:S05]  /*3a20*/  F2FP.SATFINITE.E4M3.F32.PACK_AB_MERGE_C R5, RZ, R42, RZ ;  /* 0x0000002aff05723e */ /* 0x001fca00048070ff */
[----:B------:R2:W-:Y:S04]  /*3a30*/  @!P5 STG.E.U8 desc[UR20][R16.64+0x11], R5 ;  /* 0x000011051000d986 */ /* 0x0005e8000c101114 */
[----:B------:R2:W-:Y:S04]  /*3a40*/  @!P4 STG.E.U8 desc[UR20][R6.64+0x18], R23 ;  /* 0x000018170600c986 */ /* 0x0005e8000c101114 */
[----:B------:R2:W-:Y:S04]  /*3a50*/  @!P1 STG.E.U8 desc[UR20][R6.64+0x19], R21 ;  /* 0x0000191506009986 */ /* 0x0005e8000c101114 */
[----:B------:R2:W-:Y:S04]  /*3a60*/  @!P6 STG.E.U8 desc[UR20][R16.64+0x18], R19 ;  /* 0x000018131000e986 */ /* 0x0005e8000c101114 */
[----:B------:R2:W-:Y:S02]  /*3a70*/  @!P0 STG.E.U8 desc[UR20][R16.64+0x19], R25 ;  /* 0x0000191910008986 */ /* 0x0005e4000c101114 */
.L_x_70:
[----:B------:R-:W-:Y:S05]  /*3a80*/  BSYNC B0 ;  /* 0x0000000000007941 */ /* 0x000fea0003800000 */
.L_x_36:
[C---:B------:R-:W-:Y:S01]  /*3a90*/  LEA R8, P0, R2.reuse, R8, 0x1 ;  /* 0x0000000802087211 */ /* 0x040fe200078008ff */
[----:B------:R-:W-:Y:S01]  /*3aa0*/  ULDC.64 UR6, c[0x0][0x650] ;  /* 0x0001940000067ab9 */ /* 0x000fe20000000a00 */
[----:B-----5:R-:W-:Y:S01]  /*3ab0*/  IMAD.U32 R4, RZ, RZ, UR12 ;  /* 0x0000000cff047e24 */ /* 0x020fe2000f8e00ff */
[----:B-12---:R-:W-:Y:S01]  /*3ac0*/  PRMT R7, RZ, 0x7610, R7 ;  /* 0x00007610ff077816 */ /* 0x006fe20000000007 */
[----:B------:R-:W-:Y:S01]  /*3ad0*/  IMAD.MOV.U32 R6, RZ, RZ, -0x1 ;  /* 0xffffffffff067424 */ /* 0x000fe200078e00ff */
[----:B------:R-:W-:Y:S01]  /*3ae0*/  LEA.HI.X R9, R2, R9, R10, 0x1, P0 ;  /* 0x0000000902097211 */ /* 0x000fe200000f0c0a */
[----:B------:R1:W-:Y:S01]  /*3af0*/  SYNCS.ARRIVE.TRANS64.A1T0 RZ, [R4+UR23], RZ ;  /* 0x000000ff04ff79a7 */ /* 0x0003e20008100017 */
[----:B------:R-:W-:Y:S01]  /*3b00*/  ISETP.GE.U32.AND P0, PT, R8, UR6, PT ;  /* 0x0000000608007c0c */ /* 0x000fe2000bf06070 */
[----:B0-----:R-:W-:-:S03]  /*3b10*/  IMAD.MOV.U32 R5, RZ, RZ, -0x1 ;  /* 0xffffffffff057424 */ /* 0x001fc600078e00ff */
[----:B------:R-:W-:Y:S01]  /*3b20*/  ISETP.GE.U32.AND.EX P0, PT, R9, UR7, PT, P0 ;  /* 0x0000000709007c0c */ /* 0x000fe2000bf06100 */
[----:B-1----:R-:W-:-:S12]  /*3b30*/  IMAD.MOV.U32 R4, RZ, RZ, -0x1 ;  /* 0xffffffffff047424 */ /* 0x002fd800078e00ff */
[----:B------:R-:W-:Y:S05]  /*3b40*/  @P0 BRA `(.L_x_71) ;  /* 0x0000000400600947 */ /* 0x000fea0003800000 */
[----:B------:R-:W0:Y:S01]  /*3b50*/  S2R R23, SR_CTAID.X ;  /* 0x0000000000177919 */ /* 0x000e220000002500 */
[----:B---34-:R-:W1:Y:S01]  /*3b60*/  LDC.64 R20, c[0x0][0x628] ;  /* 0x00018a00ff147b82 */ /* 0x018e620000000a00 */
[----:B------:R-:W-:Y:S01]  /*3b70*/  ULDC UR6, c[0x0][0x150] ;  /* 0x0000540000067ab9 */ /* 0x000fe20000000800 */
[----:B------:R-:W-:Y:S01]  /*3b80*/  IMAD.MOV.U32 R16, RZ, RZ, R8 ;  /* 0x000000ffff107224 */ /* 0x000fe200078e0008 */
[----:B------:R-:W2:Y:S01]  /*3b90*/  S2R R29, SR_CTAID.Y ;  /* 0x00000000001d7919 */ /* 0x000ea20000002600 */
[----:B------:R-:W-:-:S04]  /*3ba0*/  IMAD.MOV.U32 R17, RZ, RZ, R9 ;  /* 0x000000ffff117224 */ /* 0x000fc800078e0009 */
[----:B------:R-:W3:Y:S08]  /*3bb0*/  LDC R28, c[0x0][0x144] ;  /* 0x00005100ff1c7b82 */ /* 0x000ef00000000800 */
[----:B------:R-:W4:Y:S08]  /*3bc0*/  LDC R24, c[0x0][0x630] ;  /* 0x00018c00ff187b82 */ /* 0x000f300000000800 */
[----:B------:R-:W2:Y:S01]  /*3bd0*/  LDC.64 R26, c[0x0][0x620] ;  /* 0x00018800ff1a7b82 */ /* 0x000ea20000000a00 */
[----:B-1----:R-:W-:-:S04]  /*3be0*/  ISETP.NE.U32.AND P0, PT, R20, RZ, PT ;  /* 0x000000ff1400720c */ /* 0x002fc80003f05070 */
[----:B------:R-:W-:Y:S02]  /*3bf0*/  ISETP.NE.AND.EX P0, PT, R21, RZ, PT, P0 ;  /* 0x000000ff1500720c */ /* 0x000fe40003f05300 */
[----:B0-----:R-:W-:-:S05]  /*3c00*/  I2FP.F32.U32 R4, R23 ;  /* 0x0000001700047245 */ /* 0x001fca0000201000 */
[----:B------:R-:W-:-:S04]  /*3c10*/  FMUL R4, R4, UR6 ;  /* 0x0000000604047c20 */ /* 0x000fc80008400000 */
[----:B------:R0:W1:Y:S02]  /*3c20*/  F2I.U32.TRUNC.NTZ R25, R4 ;  /* 0x0000000400197305 */ /* 0x000064000020f000 */
[----:B---34-:R-:W-:Y:S05]  /*3c30*/  @!P0 BRA `(.L_x_72) ;  /* 0x0000000000288947 */ /* 0x018fea0003800000 */
[----:B------:R-:W3:Y:S02]  /*3c40*/  LDC R5, c[0x0][0x634] ;  /* 0x00018d00ff057b82 */ /* 0x000ee40000000800 */
[----:B---3--:R-:W-:-:S05]  /*3c50*/  IADD3 R17, P0, R8, R5, RZ ;  /* 0x0000000508117210 */ /* 0x008fca0007f1e0ff */
[----:B------:R-:W-:-:S04]  /*3c60*/  IMAD.X R19, RZ, RZ, R9, P0 ;  /* 0x000000ffff137224 */ /* 0x000fc800000e0609 */
[----:B0-----:R-:W-:-:S04]  /*3c70*/  IMAD.WIDE.U32 R4, R19, R20, RZ ;  /* 0x0000001413047225 */ /* 0x001fc800078e00ff */
[----:B------:R-:W-:-:S04]  /*3c80*/  IMAD.WIDE.U32 R6, P0, R17, R21, R4 ;  /* 0x0000001511067225 */ /* 0x000fc80007800004 */
[----:B------:R-:W-:-:S04]  /*3c90*/  IMAD.WIDE.U32 R4, R17, R20, RZ ;  /* 0x0000001411047225 */ /* 0x000fc800078e00ff */
[----:B------:R-:W-:Y:S01]  /*3ca0*/  IMAD.X R17, RZ, RZ, RZ, P0 ;  /* 0x000000ffff117224 */ /* 0x000fe200000e06ff */
[----:B------:R-:W-:Y:S01]  /*3cb0*/  IADD3 RZ, P0, R5, R6, RZ ;  /* 0x0000000605ff7210 */ /* 0x000fe20007f1e0ff */
[----:B------:R-:W-:-:S04]  /*3cc0*/  IMAD.MOV.U32 R16, RZ, RZ, R7 ;  /* 0x000000ffff107224 */ /* 0x000fc800078e0007 */
[----:B------:R-:W-:-:S08]  /*3cd0*/  IMAD.WIDE.U32.X R16, R19, R21, R16, P0 ;  /* 0x0000001513107225 */ /* 0x000fd000000e0410 */
.L_x_72:
[----:B------:R-:W3:Y:S01]  /*3ce0*/  LDC.64 R32, c[0x0][0x640] ;  /* 0x00019000ff207b82 */ /* 0x000ee20000000a00 */
[-C--:B------:R-:W-:Y:S01]  /*3cf0*/  SHF.R.U64 R22, R16, R24.reuse, R17 ;  /* 0x0000001810167219 */ /* 0x080fe20000001211 */
[----:B-1----:R-:W-:Y:S01]  /*3d00*/  IMAD.MOV R25, RZ, RZ, -R25 ;  /* 0x000000ffff197224 */ /* 0x002fe200078e0a19 */
[----:B0-----:R-:W-:Y:S01]  /*3d10*/  SHF.R.U32.HI R4, RZ, R24, R17 ;  /* 0x00000018ff047219 */ /* 0x001fe20000011611 */
[----:B------:R-:W-:Y:S01]  /*3d20*/  ULDC UR6, c[0x0][0x154] ;  /* 0x0000550000067ab9 */ /* 0x000fe20000000800 */
[----:B------:R-:W-:-:S03]  /*3d30*/  IADD3 R7, P0, RZ, -R22, RZ ;  /* 0x80000016ff077210 */ /* 0x000fc60007f1e0ff */
[----:B------:R-:W0:Y:S02]  /*3d40*/  LDC R16, c[0x0][0x618] ;  /* 0x00018600ff107b82 */ /* 0x000e240000000800 */
[----:B------:R-:W-:-:S04]  /*3d50*/  IMAD.X R5, RZ, RZ, ~R4, P0 ;  /* 0x000000ffff057224 */ /* 0x000fc800000e0e04 */
[-C--:B--2---:R-:W-:Y:S02]  /*3d60*/  IMAD R6, R5, R26.reuse, RZ ;  /* 0x0000001a05067224 */ /* 0x084fe400078e02ff */
[----:B------:R-:W1:Y:S01]  /*3d70*/  LDC R17, c[0x0][0x608] ;  /* 0x00018200ff117b82 */ /* 0x000e620000000800 */
[----:B------:R-:W-:-:S04]  /*3d80*/  IMAD.WIDE.U32 R4, R7, R26, R8 ;  /* 0x0000001a07047225 */ /* 0x000fc800078e0008 */
[----:B------:R-:W-:Y:S01]  /*3d90*/  IMAD R7, R7, R27, R6 ;  /* 0x0000001b07077224 */ /* 0x000fe200078e0206 */
[----:B------:R-:W-:Y:S01]  /*3da0*/  I2FP.F32.U32 R6, R29 ;  /* 0x0000001d00067245 */ /* 0x000fe20000201000 */
[----:B------:R-:W-:Y:S01]  /*3db0*/  IMAD R27, R28, R25, R23 ;  /* 0x000000191c1b7224 */ /* 0x000fe200078e0217 */
[----:B------:R-:W2:Y:S01]  /*3dc0*/  LDC R30, c[0x0][0x658] ;  /* 0x00019600ff1e7b82 */ /* 0x000ea20000000800 */
[----:B------:R-:W-:Y:S01]  /*3dd0*/  IMAD.IADD R5, R5, 0x1, R7 ;  /* 0x0000000105057824 */ /* 0x000fe200078e0207 */
[----:B---3--:R-:W-:Y:S01]  /*3de0*/  ISETP.NE.U32.AND P0, PT, R32, RZ, PT ;  /* 0x000000ff2000720c */ /* 0x008fe20003f05070 */
[----:B------:R-:W-:Y:S01]  /*3df0*/  FMUL R6, R6, UR6 ;  /* 0x0000000606067c20 */ /* 0x000fe20008400000 */
[----:B------:R-:W-:Y:S02]  /*3e00*/  IMAD.MOV.U32 R7, RZ, RZ, -0x1 ;  /* 0xffffffffff077424 */ /* 0x000fe400078e00ff */
[----:B------:R-:W-:Y:S01]  /*3e10*/  ISETP.NE.AND.EX P0, PT, R33, RZ, PT, P0 ;  /* 0x000000ff2100720c */ /* 0x000fe20003f05300 */
[----:B------:R3:W4:Y:S01]  /*3e20*/  F2I.U32.TRUNC.NTZ R23, R6 ;  /* 0x0000000600177305 */ /* 0x000722000020f000 */
[----:B------:R-:W3:Y:S01]  /*3e30*/  LDC R26, c[0x0][0x148] ;  /* 0x00005200ff1a7b82 */ /* 0x000ee20000000800 */
[----:B0-----:R-:W-:-:S02]  /*3e40*/  SHF.R.U64 R21, R4, R16, R5 ;  /* 0x0000001004157219 */ /* 0x001fc40000001205 */
[----:B------:R-:W-:-:S05]  /*3e50*/  SHF.R.U32.HI R4, RZ, R16, R5 ;  /* 0x00000010ff047219 */ /* 0x000fca0000011605 */
[----:B------:R-:W0:Y:S01]  /*3e60*/  LDC R25, c[0x0][0x600] ;  /* 0x00018000ff197b82 */ /* 0x000e220000000800 */
[-CC-:B-1----:R-:W-:Y:S02]  /*3e70*/  SHF.R.U64 R20, R21, R17.reuse, R4.reuse ;  /* 0x0000001115147219 */ /* 0x182fe40000001204 */
[----:B------:R-:W-:Y:S01]  /*3e80*/  SHF.R.U32.HI R5, RZ, R17, R4 ;  /* 0x00000011ff057219 */ /* 0x000fe20000011604 */
[----:B------:R-:W-:-:S04]  /*3e90*/  IMAD.MOV.U32 R17, RZ, RZ, 0x1 ;  /* 0x00000001ff117424 */ /* 0x000fc800078e00ff */
[----:B------:R-:W1:Y:S01]  /*3ea0*/  LDC R28, c[0x0][0x648] ;  /* 0x00019200ff1c7b82 */ /* 0x000e620000000800 */
[-CC-:B--2---:R-:W-:Y:S02]  /*3eb0*/  SHF.R.U64 R24, R20, R30.reuse, R5.reuse ;  /* 0x0000001e14187219 */ /* 0x184fe40000001205 */
[-C--:B------:R-:W-:Y:S02]  /*3ec0*/  SHF.L.U32 R7, R7, R30.reuse, RZ ;  /* 0x0000001e07077219 */ /* 0x080fe400000006ff */
[-C--:B------:R-:W-:Y:S01]  /*3ed0*/  SHF.R.U32.HI R5, RZ, R30.reuse, R5 ;  /* 0x0000001eff057219 */ /* 0x080fe20000011605 */
[----:B------:R-:W-:Y:S01]  /*3ee0*/  IMAD.MOV.U32 R4, RZ, RZ, R24 ;  /* 0x000000ffff047224 */ /* 0x000fe200078e0018 */
[----:B------:R-:W-:Y:S01]  /*3ef0*/  SHF.L.U32 R30, R17, R30, RZ ;  /* 0x0000001e111e7219 */ /* 0x000fe200000006ff */
[----:B------:R-:W2:Y:S01]  /*3f00*/  LDC R34, c[0x0][0x638] ;  /* 0x00018e00ff227b82 */ /* 0x000ea20000000800 */
[----:B------:R-:W-:-:S07]  /*3f10*/  LOP3.LUT R31, RZ, R7, RZ, 0x33, !PT ;  /* 0x00000007ff1f7212 */ /* 0x000fce00078e33ff */
[----:B------:R-:W0:Y:S01]  /*3f20*/  LDC R35, c[0x0][0x610] ;  /* 0x00018400ff237b82 */ /* 0x000e220000000800 */
[----:B----4-:R-:W-:Y:S05]  /*3f30*/  @!P0 BRA `(.L_x_73) ;  /* 0x0000000000288947 */ /* 0x010fea0003800000 */
[----:B------:R-:W4:Y:S02]  /*3f40*/  LDC R17, c[0x0][0x64c] ;  /* 0x00019300ff117b82 */ /* 0x000f240000000800 */
[----:B----4-:R-:W-:-:S05]  /*3f50*/  IADD3 R17, P0, R24, R17, RZ ;  /* 0x0000001118117210 */ /* 0x010fca0007f1e0ff */
[----:B------:R-:W-:-:S04]  /*3f60*/  IMAD.X R19, RZ, RZ, R5, P0 ;  /* 0x000000ffff137224 */ /* 0x000fc800000e0605 */
[----:B------:R-:W-:-:S04]  /*3f70*/  IMAD.WIDE.U32 R4, R19, R32, RZ ;  /* 0x0000002013047225 */ /* 0x000fc800078e00ff */
[----:B---3--:R-:W-:-:S04]  /*3f80*/  IMAD.WIDE.U32 R6, P0, R17, R33, R4 ;  /* 0x0000002111067225 */ /* 0x008fc80007800004 */
[----:B------:R-:W-:-:S04]  /*3f90*/  IMAD.WIDE.U32 R4, R17, R32, RZ ;  /* 0x0000002011047225 */ /* 0x000fc800078e00ff */
[----:B------:R-:W-:Y:S01]  /*3fa0*/  IMAD.X R17, RZ, RZ, RZ, P0 ;  /* 0x000000ffff117224 */ /* 0x000fe200000e06ff */
[----:B------:R-:W-:Y:S01]  /*3fb0*/  IADD3 RZ, P0, R5, R6, RZ ;  /* 0x0000000605ff7210 */ /* 0x000fe20007f1e0ff */
[----:B------:R-:W-:-:S04]  /*3fc0*/  IMAD.MOV.U32 R16, RZ, RZ, R7 ;  /* 0x000000ffff107224 */ /* 0x000fc800078e0007 */
[----:B------:R-:W-:-:S08]  /*3fd0*/  IMAD.WIDE.U32.X R4, R19, R33, R16, P0 ;  /* 0x0000002113047225 */ /* 0x000fd000000e0410 */
.L_x_73:
[----:B-1----:R-:W-:Y:S01]  /*3fe0*/  SHF.R.U64 R4, R4, R28, R5 ;  /* 0x0000001c04047219 */ /* 0x002fe20000001205 */
[----:B0-----:R-:W-:Y:S01]  /*3ff0*/  VIADD R16, R25, 0xffffffff ;  /* 0xffffffff19107836 */ /* 0x001fe20000000000 */
[----:B------:R-:W-:Y:S01]  /*4000*/  LOP3.LUT R7, R20, R31, RZ, 0xc0, !PT ;  /* 0x0000001f14077212 */ /* 0x000fe200078ec0ff */
[----:B------:R-:W-:Y:S02]  /*4010*/  IMAD.MOV R23, RZ, RZ, -R23 ;  /* 0x000000ffff177224 */ /* 0x000fe400078e0a17 */
[----:B------:R-:W-:Y:S01]  /*4020*/  IMAD.MOV R5, RZ, RZ, -R4 ;  /* 0x000000ffff057224 */ /* 0x000fe200078e0a04 */
[----:B------:R-:W-:Y:S01]  /*4030*/  LOP3.LUT R17, R21, R16, RZ, 0xc0, !PT ;  /* 0x0000001015117212 */ /* 0x000fe200078ec0ff */
[----:B---3--:R-:W-:Y:S02]  /*4040*/  IMAD R6, R30, R4, R7 ;  /* 0x000000041e067224 */ /* 0x008fe400078e0207 */
[----:B------:R-:W-:Y:S02]  /*4050*/  @P2 IMAD R27, R26, R23, R29 ;  /* 0x000000171a1b2224 */ /* 0x000fe400078e021d */
[----:B--2---:R-:W-:-:S02]  /*4060*/  IMAD R4, R5, R34, R24 ;  /* 0x0000002205047224 */ /* 0x004fc400078e0218 */
[----:B------:R-:W-:Y:S02]  /*4070*/  IMAD R6, R6, R35, R27 ;  /* 0x0000002306067224 */ /* 0x000fe400078e021b */
[----:B------:R-:W-:Y:S02]  /*4080*/  IMAD R17, R4, R25, R17 ;  /* 0x0000001904117224 */ /* 0x000fe400078e0211 */
[----:B------:R-:W-:Y:S02]  /*4090*/  IMAD.MOV.U32 R7, RZ, RZ, 0x1 ;  /* 0x00000001ff077424 */ /* 0x000fe400078e00ff */
[----:B------:R-:W-:Y:S01]  /*40a0*/  IMAD.MOV.U32 R4, RZ, RZ, R22 ;  /* 0x000000ffff047224 */ /* 0x000fe200078e0016 */
[----:B------:R-:W-:Y:S02]  /*40b0*/  SEL R5, R17, R6, !P2 ;  /* 0x0000000611057207 */ /* 0x000fe40005000000 */
[----:B------:R-:W-:-:S07]  /*40c0*/  SEL R6, R6, R17, !P2 ;  /* 0x0000001106067207 */ /* 0x000fce0005000000 */
.L_x_71:
[----:B------:R-:W-:Y:S02]  /*40d0*/  LOP3.LUT P0, RZ, R7, 0xff, RZ, 0xc0, !PT ;  /* 0x000000ff07ff7812 */ /* 0x000fe4000780c0ff */
[----:B------:R-:W-:-:S11]  /*40e0*/  LOP3.LUT R54, R54, 0x1, RZ, 0x3c, !PT ;  /* 0x0000000136367812 */ /* 0x000fd600078e3cff */
[----:B------:R-:W-:Y:S05]  /*40f0*/  @P0 BRA `(.L_x_74) ;  /* 0xffffffd400540947 */ /* 0x000fea000383ffff */
[----:B------:R-:W-:Y:S05]  /*4100*/  EXIT ;  /* 0x000000000000794d */ /* 0x000fea0003800000 */
.L_x_14:
[----:B------:R-:W-:-:S08]  /*4110*/  ISETP.NE.AND P0, PT, R20, RZ, PT ;  /* 0x000000ff1400720c */ /* 0x000fd00003f05270 */
[----:B-1-3-5:R-:W0:-:S00]  /*4120*/  USETMAXREG.DEALLOC.CTAPOOL 0x28 ;  /* 0x00000028000079c8 */ /* 0x02ae0000080e0500 */
[----:B------:R-:W-:Y:S05]  /*4130*/  @P0 EXIT ;  /* 0x000000000000094d */ /* 0x000fea0003800000 */
[----:B0-----:R-:W-:Y:S01]  /*4140*/  LOP3.LUT P0, RZ, R16, 0xff, RZ, 0xc0, !PT ;  /* 0x000000ff10ff7812 */ /* 0x001fe2000780c0ff */
[----:B------:R-:W-:Y:S02]  /*4150*/  IMAD.MOV.U32 R11, RZ, RZ, 0x1 ;  /* 0x00000001ff0b7424 */ /* 0x000fe400078e00ff */
[----:B------:R-:W-:-:S10]  /*4160*/  IMAD.MOV.U32 R13, RZ, RZ, RZ ;  /* 0x000000ffff0d7224 */ /* 0x000fd400078e00ff */
[----:B------:R-:W-:Y:S05]  /*4170*/  @!P0 BRA `(.L_x_75) ;  /* 0x0000000c00108947 */ /* 0x000fea0003800000 */
[----:B------:R-:W-:Y:S01]  /*4180*/  LOP3.LUT P0, RZ, R12, 0x1f, RZ, 0xc0, !PT ;  /* 0x0000001f0cff7812 */ /* 0x000fe2000780c0ff */
[----:B------:R-:W-:Y:S01]  /*4190*/  ULDC UR5, c[0x0][0x658] ;  /* 0x0001960000057ab9 */ /* 0x000fe20000000800 */
[----:B------:R-:W-:Y:S01]  /*41a0*/  UMOV UR6, 0xffffffff ;  /* 0xffffffff00067882 */ /* 0x000fe20000000000 */
[----:B------:R-:W-:Y:S01]  /*41b0*/  BSSY B0, `(.L_x_75) ;  /* 0x00000c0000007945 */ /* 0x000fe20003800000 */
[----:B------:R-:W-:Y:S01]  /*41c0*/  USHF.L.U32 UR6, UR6, UR5, URZ ;  /* 0x0000000506067299 */ /* 0x000fe2000800063f */
[C---:B------:R-:W-:Y:S01]  /*41d0*/  ISETP.NE.AND P3, PT, R7.reuse, RZ, PT ;  /* 0x000000ff0700720c */ /* 0x040fe20003f65270 */
[----:B------:R-:W-:Y:S01]  /*41e0*/  IMAD.MOV.U32 R12, RZ, RZ, 0x1 ;  /* 0x00000001ff0c7424 */ /* 0x000fe200078e00ff */
[----:B------:R-:W-:Y:S01]  /*41f0*/  ISETP.NE.OR P0, PT, R7, RZ, !P0 ;  /* 0x000000ff0700720c */ /* 0x000fe20004705670 */
[----:B------:R-:W-:Y:S01]  /*4200*/  IMAD.MOV.U32 R11, RZ, RZ, 0x1 ;  /* 0x00000001ff0b7424 */ /* 0x000fe200078e00ff */
[----:B------:R-:W-:Y:S01]  /*4210*/  LOP3.LUT R14, R0, 0x2, RZ, 0xfc, !PT ;  /* 0x00000002000e7812 */ /* 0x000fe200078efcff */
[----:B------:R-:W-:Y:S01]  /*4220*/  IMAD.MOV.U32 R13, RZ, RZ, RZ ;  /* 0x000000ffff0d7224 */ /* 0x000fe200078e00ff */
[----:B------:R-:W-:Y:S01]  /*4230*/  ULDC UR4, c[0x0][0x600] ;  /* 0x0001800000047ab9 */ /* 0x000fe20000000800 */
[----:B------:R-:W-:Y:S01]  /*4240*/  UMOV UR7, 0x1 ;  /* 0x0000000100077882 */ /* 0x000fe20000000000 */
[----:B------:R-:W-:-:S02]  /*4250*/  UIADD3 UR22, UR13, 0x1, URZ ;  /* 0x000000010d167890 */ /* 0x000fc4000fffe03f */
[----:B------:R-:W-:Y:S02]  /*4260*/  UIADD3 UR16, UR4, -0x1, URZ ;  /* 0xffffffff04107890 */ /* 0x000fe4000fffe03f */
[----:B------:R-:W-:Y:S02]  /*4270*/  USHF.L.U32 UR18, UR7, UR5, URZ ;  /* 0x0000000507127299 */ /* 0x000fe4000800063f */
[----:B------:R-:W-:Y:S01]  /*4280*/  ULOP3.LUT UR17, URZ, UR6, URZ, 0x33, !UPT ;  /* 0x000000063f117292 */ /* 0x000fe2000f8e333f */
[----:B------:R-:W-:-:S11]  /*4290*/  ULDC.64 UR20, c[0x0][0x198] ;  /* 0x0000660000147ab9 */ /* 0x000fd60000000a00 */
.L_x_87:
[----:B------:R-:W-:-:S03]  /*42a0*/  UMOV UR4, 0xffffffff ;  /* 0xffffffff00047882 */ /* 0x000fc60000000000 */
[----:B------:R-:W-:Y:S05]  /*42b0*/  BRA.DIV UR4, `(.L_x_76) ;  /* 0x0000001604d87947 */ /* 0x000fea000b800000 */
[----:B------:R-:W-:-:S13]  /*42c0*/  ELECT P1, URZ, PT ;  /* 0x00000000003f782f */ /* 0x000fda0003820000 */
.L_x_114:
[----:B------:R-:W0:Y:S01]  /*42d0*/  LDC R7, c[0x0][0x28c] ;  /* 0x0000a300ff077b82 */ /* 0x000e220000000800 */
[----:B------:R-:W-:Y:S01]  /*42e0*/  BSSY B1, `(.L_x_77) ;  /* 0x0000037000017945 */ /* 0x000fe20003800000 */
[----:B0-----:R-:W-:-:S13]  /*42f0*/  ISETP.LT.OR P1, PT, R7, 0x1, !P1 ;  /* 0x000000010700780c */ /* 0x001fda0004f21670 */
[----:B------:R-:W-:Y:S05]  /*4300*/  @P1 BRA `(.L_x_78) ;  /* 0x0000000000d01947 */ /* 0x000fea0003800000 */
[----:B------:R-:W-:Y:S02]  /*4310*/  IMAD.SHL.U32 R17, R5, 0x20, RZ ;  /* 0x0000002005117824 */ /* 0x000fe400078e00ff */
[----:B------:R-:W-:Y:S02]  /*4320*/  IMAD.SHL.U32 R18, R6, 0x40, RZ ;  /* 0x0000004006127824 */ /* 0x000fe400078e00ff */
[----:B------:R-:W-:Y:S02]  /*4330*/  IMAD.MOV.U32 R20, RZ, RZ, RZ ;  /* 0x000000ffff147224 */ /* 0x000fe400078e00ff */
[----:B------:R-:W-:Y:S02]  /*4340*/  IMAD.U32 R21, RZ, RZ, UR22 ;  /* 0x00000016ff157e24 */ /* 0x000fe4000f8e00ff */
[----:B------:R-:W-:Y:S02]  /*4350*/  IMAD.MOV.U32 R5, RZ, RZ, R11 ;  /* 0x000000ffff057224 */ /* 0x000fe400078e000b */
[----:B------:R-:W-:-:S07]  /*4360*/  IMAD.MOV.U32 R6, RZ, RZ, R13 ;  /* 0x000000ffff067224 */ /* 0x000fce00078e000d */
.L_x_82:
[----:B------:R-:W0:Y:S01]  /*4370*/  S2R R16, SR_CgaCtaId ;  /* 0x0000000000107919 */ /* 0x000e220000008800 */
[----:B------:R-:W-:Y:S01]  /*4380*/  MOV R7, 0x400 ;  /* 0x0000040000077802 */ /* 0x000fe20000000f00 */
[----:B------:R-:W1:Y:S03]  /*4390*/  @!P3 LDC R15, c[0x0][0x500] ;  /* 0x00014000ff0fbb82 */ /* 0x000e660000000800 */
[----:B0-----:R-:W-:Y:S02]  /*43a0*/  LEA R19, R16, R7, 0x18 ;  /* 0x0000000710137211 */ /* 0x001fe400078ec0ff */
[----:B------:R-:W-:-:S03]  /*43b0*/  SHF.L.U32 R7, R5, 0x1f, RZ ;  /* 0x0000001f05077819 */ /* 0x000fc600000006ff */
[----:B------:R-:W-:-:S04]  /*43c0*/  IMAD R16, R6, 0x8, R19 ;  /* 0x0000000806107824 */ /* 0x000fc800078e0213 */
[----:B------:R-:W0:Y:S02]  /*43d0*/  SYNCS.PHASECHK.TRANS64.TRYWAIT P1, [R16+URZ+0x90], R7 ;  /* 0x00009007100075a7 */ /* 0x000e24000802017f */
[----:B01----:R-:W-:Y:S05]  /*43e0*/  @!P1 BRA `(.L_x_79) ;  /* 0x0000001400ac9947 */ /* 0x003fea0003800000 */
.L_x_115:
[----:B0-----:R-:W-:Y:S01]  /*43f0*/  PRMT R7, R14, 0x9910, RZ ;  /* 0x000099100e077816 */ /* 0x001fe200000000ff */
[----:B------:R0:W-:Y:S03]  /*4400*/  @!P3 SYNCS.ARRIVE.TRANS64 RZ, [R16+URZ], R15 ;  /* 0x0000000f10ffb9a7 */ /* 0x0001e6000800003f */
[----:B------:R-:W-:-:S13]  /*4410*/  ISETP.NE.AND P1, PT, R7, 0x2, PT ;  /* 0x000000020700780c */ /* 0x000fda0003f25270 */
[----:B0-----:R-:W-:Y:S05]  /*4420*/  @P1 BRA `(.L_x_80) ;  /* 0x0000000000041947 */ /* 0x001fea0003800000 */
[----:B------:R-:W-:Y:S01]  /*4430*/  BPT.TRAP 0x1 ;  /* 0x000000040000795c */ /* 0x000fe20000300000 */
.L_x_80:
[----:B------:R-:W-:Y:S05]  /*4440*/  @P0 BRA `(.L_x_81) ;  /* 0x0000000000040947 */ /* 0x000fea0003800000 */
[----:B------:R-:W-:Y:S01]  /*4450*/  BPT.TRAP 0x1 ;  /* 0x000000040000795c */ /* 0x000fe20000300000 */
.L_x_81:
[--C-:B------:R-:W-:Y:S01]  /*4460*/  IMAD R7, R6, 0x2000, R19.reuse ;  /* 0x0000200006077824 */ /* 0x100fe200078e0213 */
[----:B------:R-:W-:Y:S01]  /*4470*/  R2UR UR9, R16 ;  /* 0x00000000100972ca */ /* 0x000fe200000e0000 */
[C---:B------:R-:W-:Y:S01]  /*4480*/  IMAD R19, R6.reuse, 0x1000, R19 ;  /* 0x0000100006137824 */ /* 0x040fe200078e0213 */
[----:B------:R-:W-:Y:S01]  /*4490*/  UIADD3 UR4, UP0, UR20, 0xf0, URZ ;  /* 0x000000f014047890 */ /* 0x000fe2000ff1e03f */
[----:B------:R-:W-:Y:S01]  /*44a0*/  VIADD R21, R21, 0xffffffff ;  /* 0xffffffff15157836 */ /* 0x000fe20000000000 */
[----:B------:R-:W-:Y:S01]  /*44b0*/  R2UR UR5, R7 ;  /* 0x00000000070572ca */ /* 0x000fe200000e0000 */
[----:B------:R-:W-:Y:S01]  /*44c0*/  UIADD3 UR24, UP1, UR20, 0x1f0, URZ ;  /* 0x000001f014187890 */ /* 0x000fe2000ff3e03f */
[----:B------:R-:W-:Y:S01]  /*44d0*/  R2UR UR8, R19 ;  /* 0x00000000130872ca */ /* 0x000fe200000e0000 */
[----:B------:R-:W-:Y:S01]  /*44e0*/  VIADD R6, R6, 0x1 ;  /* 0x0000000106067836 */ /* 0x000fe20000000000 */
[----:B------:R-:W-:Y:S01]  /*44f0*/  R2UR UR11, R18 ;  /* 0x00000000120b72ca */ /* 0x000fe200000e0000 */
[----:B------:R-:W-:Y:S01]  /*4500*/  UIADD3.X UR25, URZ, UR21, URZ, UP1, !UPT ;  /* 0x000000153f197290 */ /* 0x000fe20008ffe43f */
[----:B------:R-:W-:Y:S01]  /*4510*/  R2UR UR10, R20 ;  /* 0x00000000140a72ca */ /* 0x000fe200000e0000 */
[----:B------:R-:W-:Y:S01]  /*4520*/  UMOV UR6, 0x0 ;  /* 0x0000000000067882 */ /* 0x000fe20000000000 */
[----:B------:R-:W-:Y:S01]  /*4530*/  R2UR UR12, R4 ;  /* 0x00000000040c72ca */ /* 0x000fe200000e0000 */
[----:B------:R-:W-:Y:S01]  /*4540*/  UMOV UR7, 0x10000000 ;  /* 0x1000000000077882 */ /* 0x000fe20000000000 */
[----:B------:R-:W-:Y:S01]  /*4550*/  R2UR UR19, R17 ;  /* 0x00000000111372ca */ /* 0x000fe200000e0000 */
[----:B------:R-:W-:Y:S01]  /*4560*/  VIADD R20, R20, 0x80 ;  /* 0x0000008014147836 */ /* 0x000fe20000000000 */
[----:B------:R-:W-:Y:S01]  /*4570*/  ISETP.GT.AND P4, PT, R21, 0x1, PT ;  /* 0x000000011500780c */ /* 0x000fe20003f84270 */
[----:B------:R-:W-:Y:S01]  /*4580*/  UIADD3 UR14, UR5, 0x200, URZ ;  /* 0x00000200050e7890 */ /* 0x000fe2000fffe03f */
[----:B------:R-:W-:Y:S01]  /*4590*/  ISETP.NE.AND P1, PT, R6, 0x12, PT ;  /* 0x000000120600780c */ /* 0x000fe20003f25270 */
[----:B------:R-:W-:-:S02]  /*45a0*/  UIADD3.X UR5, URZ, UR21, URZ, UP0, !UPT ;  /* 0x000000153f057290 */ /* 0x000fc400087fe43f */
[----:B------:R-:W-:Y:S01]  /*45b0*/  UIADD3 UR15, UR8, 0x24200, URZ ;  /* 0x00024200080f7890 */ /* 0x000fe2000fffe03f */
[----:B------:R-:W-:Y:S02]  /*45c0*/  SEL R16, RZ, 0x1, P1 ;  /* 0x00000001ff107807 */ /* 0x000fe40000800000 */
[----:B------:R-:W-:Y:S01]  /*45d0*/  UMOV UR8, UR14 ;  /* 0x0000000e00087c82 */ /* 0x000fe20008000000 */
[----:B------:R-:W-:Y:S02]  /*45e0*/  SEL R6, R6, RZ, P1 ;  /* 0x000000ff06067207 */ /* 0x000fe40000800000 */
[----:B------:R-:W-:Y:S01]  /*45f0*/  LOP3.LUT R5, R5, R16, RZ, 0x3c, !PT ;  /* 0x0000001005057212 */ /* 0x000fe200078e3cff */
[----:B------:R0:W-:Y:S02]  /*4600*/  UTMALDG.3D [UR8], [UR4], desc[UR6] ;  /* 0x00000608040075b4 */ /* 0x0001e40008011000 */
[----:B0-----:R-:W-:Y:S01]  /*4610*/  UMOV UR8, UR15 ;  /* 0x0000000f00087c82 */ /* 0x001fe20008000000 */
[----:B------:R-:W-:-:S02]  /*4620*/  UMOV UR11, UR19 ;  /* 0x00000013000b7c82 */ /* 0x000fc40008000000 */
[----:B------:R0:W-:Y:S02]  /*4630*/  UTMALDG.3D [UR8], [UR24], desc[UR6] ;  /* 0x00000608180075b4 */ /* 0x0001e40008011000 */
[----:B0-----:R-:W-:Y:S05]  /*4640*/  @P4 BRA `(.L_x_82) ;  /* 0xfffffffc00484947 */ /* 0x001fea000383ffff */
.L_x_78:
[----:B------:R-:W-:Y:S05]  /*4650*/  BSYNC B1 ;  /* 0x0000000000017941 */ /* 0x000fea0003800000 */
.L_x_77:
[----:B------:R-:W-:Y:S01]  /*4660*/  LOP3.LUT P5, RZ, R12, 0xff, RZ, 0xc0, !PT ;  /* 0x000000ff0cff7812 */ /* 0x000fe200078ac0ff */
[----:B------:R-:W-:Y:S01]  /*4670*/  VIADD R13, R13, UR13 ;  /* 0x0000000d0d0d7c36 */ /* 0x000fe20008000000 */
[----:B------:R-:W-:Y:S01]  /*4680*/  ULDC.64 UR4, c[0x0][0x650] ;  /* 0x0001940000047ab9 */ /* 0x000fe20000000a00 */
[----:B------:R-:W-:Y:S01]  /*4690*/  IMAD.U32 R7, RZ, RZ, UR13 ;  /* 0x0000000dff077e24 */ /* 0x000fe2000f8e00ff */
[----:B------:R-:W-:Y:S01]  /*46a0*/  UISETP.GE.U32.AND UP0, UPT, UR13, 0x12, UPT ;  /* 0x000000120d00788c */ /* 0x000fe2000bf06070 */
[----:B------:R-:W-:Y:S01]  /*46b0*/  BSSY B1, `(.L_x_83) ;  /* 0x000006d000017945 */ /* 0x000fe20003800000 */
[----:B------:R-:W-:Y:S02]  /*46c0*/  ISETP.GT.U32.AND P1, PT, R13, 0x11, PT ;  /* 0x000000110d00780c */ /* 0x000fe40003f24070 */
[----:B------:R-:W-:Y:S02]  /*46d0*/  PRMT R12, RZ, 0x7610, R12 ;  /* 0x00007610ff0c7816 */ /* 0x000fe4000000000c */
[----:B------:R-:W-:-:S02]  /*46e0*/  ISETP.LT.U32.AND P1, PT, R7, 0x12, P1 ;  /* 0x000000120700780c */ /* 0x000fc40000f21070 */
[----:B------:R-:W-:Y:S01]  /*46f0*/  PLOP3.LUT P4, PT, PT, PT, UP0, 0x80, 0x0 ;  /* 0x000000000000781c */ /* 0x000fe20003f8f008 */
[----:B------:R-:W0:Y:S01]  /*4700*/  @P5 S2R R5, SR_CgaCtaId ;  /* 0x0000000000055919 */ /* 0x000e220000008800 */
[----:B------:R-:W-:Y:S02]  /*4710*/  @P5 MOV R4, 0x400 ;  /* 0x0000040000045802 */ /* 0x000fe40000000f00 */
[----:B------:R-:W-:Y:S02]  /*4720*/  PRMT R7, RZ, 0x7610, R7 ;  /* 0x00007610ff077816 */ /* 0x000fe40000000007 */
[----:B0-----:R-:W-:Y:S01]  /*4730*/  @P5 LEA R6, R5, R4, 0x18 ;  /* 0x0000000405065211 */ /* 0x001fe200078ec0ff */
[----:B------:R-:W-:Y:S01]  /*4740*/  IMAD.WIDE.U32 R4, R13, 0x38e38e39, RZ ;  /* 0x38e38e390d047825 */ /* 0x000fe200078e00ff */
[----:B------:R-:W-:Y:S02]  /*4750*/  SEL R4, RZ, 0x1, !P1 ;  /* 0x00000001ff047807 */ /* 0x000fe40004800000 */
[----:B------:R0:W-:Y:S01]  /*4760*/  @P5 SYNCS.ARRIVE.TRANS64.A1T0 RZ, [R6+URZ+0x158], RZ ;  /* 0x000158ff06ff59a7 */ /* 0x0001e2000810003f */
[----:B------:R-:W-:-:S02]  /*4770*/  IADD3 R8, P5, R8, R2, RZ ;  /* 0x0000000208087210 */ /* 0x000fc40007fbe0ff */
[----:B------:R-:W-:Y:S01]  /*4780*/  LOP3.LUT R11, R11, R4, RZ, 0x3c, !PT ;  /* 0x000000040b0b7212 */ /* 0x000fe200078e3cff */
[----:B------:R-:W-:Y:S01]  /*4790*/  IMAD.MOV.U32 R4, RZ, RZ, -0x1 ;  /* 0xffffffffff047424 */ /* 0x000fe200078e00ff */
[----:B------:R-:W-:Y:S01]  /*47a0*/  ISETP.GE.U32.AND P1, PT, R8, UR4, PT ;  /* 0x0000000408007c0c */ /* 0x000fe2000bf26070 */
[----:B------:R-:W-:Y:S01]  /*47b0*/  IMAD.X R9, R9, 0x1, R10, P5 ;  /* 0x0000000109097824 */ /* 0x000fe200028e060a */
[----:B0-----:R-:W-:Y:S01]  /*47c0*/  SHF.R.U32.HI R6, RZ, 0x2, R5 ;  /* 0x00000002ff067819 */ /* 0x001fe20000011605 */
[----:B------:R-:W-:-:S03]  /*47d0*/  IMAD.MOV.U32 R5, RZ, RZ, -0x1 ;  /* 0xffffffffff057424 */ /* 0x000fc600078e00ff */
[----:B------:R-:W-:Y:S01]  /*47e0*/  ISETP.GE.U32.AND.EX P1, PT, R9, UR5, PT, P1 ;  /* 0x0000000509007c0c */ /* 0x000fe2000bf26110 */
[----:B------:R-:W-:Y:S01]  /*47f0*/  IMAD R13, R6, -0x12, R13 ;  /* 0xffffffee060d7824 */ /* 0x000fe200078e020d */
[----:B------:R-:W-:Y:S01]  /*4800*/  @P4 LOP3.LUT R11, R11, 0x1, R6, 0x78, !PT ;  /* 0x000000010b0b4812 */ /* 0x000fe200078e7806 */
[----:B------:R-:W-:-:S10]  /*4810*/  IMAD.MOV.U32 R6, RZ, RZ, -0x1 ;  /* 0xffffffffff067424 */ /* 0x000fd400078e00ff */
[----:B------:R-:W-:Y:S05]  /*4820*/  @P1 BRA `(.L_x_84) ;  /* 0x0000000400541947 */ /* 0x000fea0003800000 */
[----:B------:R-:W0:Y:S01]  /*4830*/  S2R R17, SR_CTAID.X ;  /* 0x0000000000117919 */ /* 0x000e220000002500 */
[----:B------:R-:W-:Y:S01]  /*4840*/  ULDC.64 UR4, c[0x0][0x628] ;  /* 0x00018a0000047ab9 */ /* 0x000fe20000000a00 */
[----:B------:R-:W1:Y:S01]  /*4850*/  LDC R18, c[0x0][0x144] ;  /* 0x00005100ff127b82 */ /* 0x000e620000000800 */
[----:B------:R-:W-:Y:S01]  /*4860*/  ISETP.NE.U32.AND P1, PT, RZ, UR4, PT ;  /* 0x00000004ff007c0c */ /* 0x000fe2000bf25070 */
[----:B------:R-:W2:Y:S01]  /*4870*/  S2R R15, SR_CTAID.Y ;  /* 0x00000000000f7919 */ /* 0x000ea20000002600 */
[----:B------:R-:W-:Y:S01]  /*4880*/  ULDC UR6, c[0x0][0x150] ;  /* 0x0000540000067ab9 */ /* 0x000fe20000000800 */
[----:B------:R-:W-:Y:S01]  /*4890*/  ULDC UR7, c[0x0][0x630] ;  /* 0x00018c0000077ab9 */ /* 0x000fe20000000800 */
[----:B------:R-:W-:Y:S01]  /*48a0*/  ISETP.NE.AND.EX P1, PT, RZ, UR5, PT, P1 ;  /* 0x00000005ff007c0c */ /* 0x000fe2000bf25310 */
[----:B------:R-:W-:Y:S01]  /*48b0*/  IMAD.MOV.U32 R4, RZ, RZ, R8 ;  /* 0x000000ffff047224 */ /* 0x000fe200078e0008 */
[----:B0-----:R-:W-:-:S05]  /*48c0*/  I2FP.F32.U32 R5, R17 ;  /* 0x0000001100057245 */ /* 0x001fca0000201000 */
[----:B------:R-:W-:Y:S01]  /*48d0*/  FMUL R20, R5, UR6 ;  /* 0x0000000605147c20 */ /* 0x000fe20008400000 */
[----:B------:R-:W-:-:S05]  /*48e0*/  IMAD.MOV.U32 R5, RZ, RZ, R9 ;  /* 0x000000ffff057224 */ /* 0x000fca00078e0009 */
[----:B--2---:R-:W-:Y:S05]  /*48f0*/  @!P1 BRA `(.L_x_85) ;  /* 0x0000000000289947 */ /* 0x004fea0003800000 */
[----:B------:R-:W-:Y:S02]  /*4900*/  ULDC UR6, c[0x0][0x634] ;  /* 0x00018d0000067ab9 */ /* 0x000fe40000000800 */
[----:B------:R-:W-:-:S05]  /*4910*/  IADD3 R5, P1, R8, UR6, RZ ;  /* 0x0000000608057c10 */ /* 0x000fca000ff3e0ff */
[----:B------:R-:W-:-:S04]  /*4920*/  IMAD.X R19, RZ, RZ, R9, P1 ;  /* 0x000000ffff137224 */ /* 0x000fc800008e0609 */
[----:B------:R-:W-:-:S04]  /*4930*/  IMAD.WIDE.U32 R6, R19, UR4, RZ ;  /* 0x0000000413067c25 */ /* 0x000fc8000f8e00ff */
[----:B------:R-:W-:-:S04]  /*4940*/  IMAD.WIDE.U32 R6, P1, R5, UR5, R6 ;  /* 0x0000000505067c25 */ /* 0x000fc8000f820006 */
[----:B------:R-:W-:-:S04]  /*4950*/  IMAD.WIDE.U32 R4, R5, UR4, RZ ;  /* 0x0000000405047c25 */ /* 0x000fc8000f8e00ff */
[----:B------:R-:W-:Y:S01]  /*4960*/  IMAD.MOV.U32 R4, RZ, RZ, R7 ;  /* 0x000000ffff047224 */ /* 0x000fe200078e0007 */
[----:B------:R-:W-:Y:S01]  /*4970*/  IADD3 RZ, P4, R5, R6, RZ ;  /* 0x0000000605ff7210 */ /* 0x000fe20007f9e0ff */
[----:B------:R-:W-:-:S04]  /*4980*/  IMAD.X R5, RZ, RZ, RZ, P1 ;  /* 0x000000ffff057224 */ /* 0x000fc800008e06ff */
[----:B------:R-:W-:-:S08]  /*4990*/  IMAD.WIDE.U32.X R4, R19, UR5, R4, P4 ;  /* 0x0000000513047c25 */ /* 0x000fd0000a0e0404 */
.L_x_85:
[--C-:B------:R-:W-:Y:S01]  /*49a0*/  SHF.R.U64 R16, R4, UR7, R5.reuse ;  /* 0x0000000704107c19 */ /* 0x100fe20008001205 */
[----:B------:R-:W0:Y:S01]  /*49b0*/  F2I.U32.TRUNC.NTZ R20, R20 ;  /* 0x0000001400147305 */ /* 0x000e22000020f000 */
[----:B------:R-:W-:Y:S01]  /*49c0*/  SHF.R.U32.HI R4, RZ, UR7, R5 ;  /* 0x00000007ff047c19 */ /* 0x000fe20008011605 */
[----:B------:R-:W-:Y:S01]  /*49d0*/  ULDC.64 UR4, c[0x0][0x620] ;  /* 0x0001880000047ab9 */ /* 0x000fe20000000a00 */
[----:B------:R-:W-:Y:S01]  /*49e0*/  IADD3 R7, P1, RZ, -R16, RZ ;  /* 0x80000010ff077210 */ /* 0x000fe20007f3e0ff */
[----:B------:R-:W-:Y:S01]  /*49f0*/  IMAD.MOV.U32 R5, RZ, RZ, R9 ;  /* 0x000000ffff057224 */ /* 0x000fe200078e0009 */
[----:B------:R-:W-:-:S03]  /*4a00*/  ULDC.64 UR6, c[0x0][0x640] ;  /* 0x0001900000067ab9 */ /* 0x000fc60000000a00 */
[----:B------:R-:W-:Y:S01]  /*4a10*/  IMAD.X R4, RZ, RZ, ~R4, P1 ;  /* 0x000000ffff047224 */ /* 0x000fe200008e0e04 */
[----:B------:R-:W-:-:S03]  /*4a20*/  ISETP.NE.U32.AND P1, PT, RZ, UR6, PT ;  /* 0x00000006ff007c0c */ /* 0x000fc6000bf25070 */
[----:B------:R-:W-:Y:S01]  /*4a30*/  IMAD R6, R4, UR4, RZ ;  /* 0x0000000404067c24 */ /* 0x000fe2000f8e02ff */
[----:B------:R-:W-:Y:S01]  /*4a40*/  ISETP.NE.AND.EX P1, PT, RZ, UR7, PT, P1 ;  /* 0x00000007ff007c0c */ /* 0x000fe2000bf25310 */
[----:B------:R-:W-:-:S04]  /*4a50*/  IMAD.MOV.U32 R4, RZ, RZ, R8 ;  /* 0x000000ffff047224 */ /* 0x000fc800078e0008 */
[----:B------:R-:W-:Y:S01]  /*4a60*/  IMAD.WIDE.U32 R4, R7, UR4, R4 ;  /* 0x0000000407047c25 */ /* 0x000fe2000f8e0004 */
[----:B------:R-:W-:-:S03]  /*4a70*/  ULDC UR4, c[0x0][0x618] ;  /* 0x0001860000047ab9 */ /* 0x000fc60000000800 */
[----:B------:R-:W-:Y:S01]  /*4a80*/  IMAD R7, R7, UR5, R6 ;  /* 0x0000000507077c24 */ /* 0x000fe2000f8e0206 */
[----:B------:R-:W-:Y:S01]  /*4a90*/  ULDC UR5, c[0x0][0x154] ;  /* 0x0000550000057ab9 */ /* 0x000fe20000000800 */
[----:B0-----:R-:W-:Y:S02]  /*4aa0*/  IMAD.MOV R6, RZ, RZ, -R20 ;  /* 0x000000ffff067224 */ /* 0x001fe400078e0a14 */
[----:B------:R-:W-:Y:S01]  /*4ab0*/  IMAD.IADD R5, R5, 0x1, R7 ;  /* 0x0000000105057824 */ /* 0x000fe200078e0207 */
[----:B------:R-:W0:Y:S01]  /*4ac0*/  LDC R20, c[0x0][0x148] ;  /* 0x00005200ff147b82 */ /* 0x000e220000000800 */
[----:B-1----:R-:W-:Y:S01]  /*4ad0*/  IMAD R17, R18, R6, R17 ;  /* 0x0000000612117224 */ /* 0x002fe200078e0211 */
[----:B------:R-:W-:Y:S02]  /*4ae0*/  I2FP.F32.U32 R6, R15 ;  /* 0x0000000f00067245 */ /* 0x000fe40000201000 */
[--C-:B------:R-:W-:Y:S02]  /*4af0*/  SHF.R.U64 R18, R4, UR4, R5.reuse ;  /* 0x0000000404127c19 */ /* 0x100fe40008001205 */
[----:B------:R-:W-:Y:S01]  /*4b00*/  SHF.R.U32.HI R5, RZ, UR4, R5 ;  /* 0x00000004ff057c19 */ /* 0x000fe20008011605 */
[----:B------:R-:W-:Y:S01]  /*4b10*/  FMUL R6, R6, UR5 ;  /* 0x0000000506067c20 */ /* 0x000fe20008400000 */
[----:B------:R-:W-:-:S02]  /*4b20*/  ULDC UR4, c[0x0][0x608] ;  /* 0x0001820000047ab9 */ /* 0x000fc40000000800 */
[--C-:B------:R-:W-:Y:S01]  /*4b30*/  SHF.R.U64 R22, R18, UR4, R5.reuse ;  /* 0x0000000412167c19 */ /* 0x100fe20008001205 */
[----:B------:R1:W2:Y:S01]  /*4b40*/  F2I.U32.TRUNC.NTZ R23, R6 ;  /* 0x0000000600177305 */ /* 0x0002a2000020f000 */
[----:B------:R-:W-:Y:S01]  /*4b50*/  SHF.R.U32.HI R5, RZ, UR4, R5 ;  /* 0x00000004ff057c19 */ /* 0x000fe20008011605 */
[----:B------:R-:W-:-:S03]  /*4b60*/  ULDC UR4, c[0x0][0x658] ;  /* 0x0001960000047ab9 */ /* 0x000fc60000000800 */
[--C-:B------:R-:W-:Y:S02]  /*4b70*/  SHF.R.U64 R19, R22, UR4, R5.reuse ;  /* 0x0000000416137c19 */ /* 0x100fe40008001205 */
[----:B------:R-:W-:-:S03]  /*4b80*/  SHF.R.U32.HI R21, RZ, UR4, R5 ;  /* 0x00000004ff157c19 */ /* 0x000fc60008011605 */
[----:B------:R-:W-:Y:S02]  /*4b90*/  IMAD.MOV.U32 R4, RZ, RZ, R19 ;  /* 0x000000ffff047224 */ /* 0x000fe400078e0013 */
[----:B------:R-:W-:Y:S01]  /*4ba0*/  IMAD.MOV.U32 R5, RZ, RZ, R21 ;  /* 0x000000ffff057224 */ /* 0x000fe200078e0015 */
[----:B-1----:R-:W-:Y:S06]  /*4bb0*/  @!P1 BRA `(.L_x_86) ;  /* 0x0000000000289947 */ /* 0x002fec0003800000 */
        /* <DEDUP_REMOVED lines=10> */
.L_x_86:
[----:B------:R-:W-:Y:S01]  /*4c60*/  ULDC UR4, c[0x0][0x648] ;  /* 0x0001920000047ab9 */ /* 0x000fe20000000800 */
[----:B--2---:R-:W-:Y:S01]  /*4c70*/  IMAD.MOV R23, RZ, RZ, -R23 ;  /* 0x000000ffff177224 */ /* 0x004fe200078e0a17 */
[----:B------:R-:W-:Y:S01]  /*4c80*/  SHF.R.U64 R5, R4, UR4, R5 ;  /* 0x0000000404057c19 */ /* 0x000fe20008001205 */
[----:B------:R-:W-:Y:S01]  /*4c90*/  ULDC UR4, c[0x0][0x638] ;  /* 0x00018e0000047ab9 */ /* 0x000fe20000000800 */
[----:B------:R-:W-:Y:S01]  /*4ca0*/  LOP3.LUT R4, R22, UR17, RZ, 0xc0, !PT ;  /* 0x0000001116047c12 */ /* 0x000fe2000f8ec0ff */
[----:B0-----:R-:W-:Y:S01]  /*4cb0*/  @P2 IMAD R17, R20, R23, R15 ;  /* 0x0000001714112224 */ /* 0x001fe200078e020f */
[----:B------:R-:W-:Y:S01]  /*4cc0*/  LOP3.LUT R18, R18, UR16, RZ, 0xc0, !PT ;  /* 0x0000001012127c12 */ /* 0x000fe2000f8ec0ff */
[----:B------:R-:W-:Y:S01]  /*4cd0*/  IMAD.MOV R6, RZ, RZ, -R5 ;  /* 0x000000ffff067224 */ /* 0x000fe200078e0a05 */
[----:B------:R-:W-:Y:S01]  /*4ce0*/  ULDC UR5, c[0x0][0x610] ;  /* 0x0001840000057ab9 */ /* 0x000fe20000000800 */
[----:B------:R-:W-:Y:S02]  /*4cf0*/  IMAD R4, R5, UR18, R4 ;  /* 0x0000001205047c24 */ /* 0x000fe4000f8e0204 */
[----:B------:R-:W-:Y:S01]  /*4d00*/  IMAD R19, R6, UR4, R19 ;  /* 0x0000000406137c24 */ /* 0x000fe2000f8e0213 */
[----:B------:R-:W-:Y:S01]  /*4d10*/  ULDC UR4, c[0x0][0x600] ;  /* 0x0001800000047ab9 */ /* 0x000fe20000000800 */
[----:B------:R-:W-:-:S02]  /*4d20*/  IMAD R17, R4, UR5, R17 ;  /* 0x0000000504117c24 */ /* 0x000fc4000f8e0211 */
[----:B------:R-:W-:Y:S02]  /*4d30*/  IMAD R6, R19, UR4, R18 ;  /* 0x0000000413067c24 */ /* 0x000fe4000f8e0212 */
[----:B------:R-:W-:Y:S02]  /*4d40*/  IMAD.MOV.U32 R7, RZ, RZ, 0x1 ;  /* 0x00000001ff077424 */ /* 0x000fe400078e00ff */
[----:B------:R-:W-:Y:S01]  /*4d50*/  IMAD.MOV.U32 R4, RZ, RZ, R16 ;  /* 0x000000ffff047224 */ /* 0x000fe200078e0010 */
[----:B------:R-:W-:Y:S02]  /*4d60*/  SEL R5, R6, R17, !P2 ;  /* 0x0000001106057207 */ /* 0x000fe40005000000 */
[----:B------:R-:W-:-:S07]  /*4d70*/  SEL R6, R17, R6, !P2 ;  /* 0x0000000611067207 */ /* 0x000fce0005000000 */
.L_x_84:
[----:B------:R-:W-:Y:S05]  /*4d80*/  BSYNC B1 ;  /* 0x0000000000017941 */ /* 0x000fea0003800000 */
.L_x_83:
[----:B------:R-:W-:-:S13]  /*4d90*/  LOP3.LUT P1, RZ, R7, 0xff, RZ, 0xc0, !PT ;  /* 0x000000ff07ff7812 */ /* 0x000fda000782c0ff */
[----:B------:R-:W-:Y:S05]  /*4da0*/  @P1 BRA `(.L_x_87) ;  /* 0xfffffff4003c1947 */ /* 0x000fea000383ffff */
[----:B------:R-:W-:Y:S05]  /*4db0*/  BSYNC B0 ;  /* 0x0000000000007941 */ /* 0x000fea0003800000 */
.L_x_75:
[----:B------:R-:W-:-:S03]  /*4dc0*/  UMOV UR4, 0xffffffff ;  /* 0xffffffff00047882 */ /* 0x000fc60000000000 */
[----:B------:R-:W-:Y:S05]  /*4dd0*/  BRA.DIV UR4, `(.L_x_88) ;  /* 0x0000000e04447947 */ /* 0x000fea000b800000 */
[----:B------:R-:W-:-:S13]  /*4de0*/  ELECT P0, URZ, PT ;  /* 0x00000000003f782f */ /* 0x000fda0003800000 */
.L_x_118:
[----:B------:R-:W-:Y:S04]  /*4df0*/  BSSY B0, `(.L_x_89) ;  /* 0x00000a9000007945 */ /* 0x000fe80003800000 */
[----:B------:R-:W-:Y:S05]  /*4e00*/  @!P0 BRA `(.L_x_90) ;  /* 0x00000008009c8947 */ /* 0x000fea0003800000 */
[----:B------:R-:W-:-:S04]  /*4e10*/  LOP3.LUT R0, R0, 0x2, RZ, 0xfc, !PT ;  /* 0x0000000200007812 */ /* 0x000fc800078efcff */
[----:B------:R-:W-:-:S13]  /*4e20*/  ISETP.NE.AND P0, PT, R0, 0x3, PT ;  /* 0x000000030000780c */ /* 0x000fda0003f05270 */
[----:B------:R-:W-:Y:S05]  /*4e30*/  @!P0 BRA `(.L_x_91) ;  /* 0x0000000000048947 */ /* 0x000fea0003800000 */
[----:B------:R-:W-:Y:S01]  /*4e40*/  BPT.TRAP 0x1 ;  /* 0x000000040000795c */ /* 0x000fe20000300000 */
.L_x_91:
[----:B------:R-:W0:Y:S01]  /*4e50*/  S2R R3, SR_CgaCtaId ;  /* 0x0000000000037919 */ /* 0x000e220000008800 */
[----:B------:R-:W-:-:S04]  /*4e60*/  MOV R0, 0x400 ;  /* 0x0000040000007802 */ /* 0x000fc80000000f00 */
[----:B0-----:R-:W-:Y:S02]  /*4e70*/  LEA R0, R3, R0, 0x18 ;  /* 0x0000000003007211 */ /* 0x001fe400078ec0ff */
[----:B------:R-:W-:-:S03]  /*4e80*/  SHF.L.U32 R3, R11, 0x1f, RZ ;  /* 0x0000001f0b037819 */ /* 0x000fc600000006ff */
[----:B------:R-:W-:-:S04]  /*4e90*/  VIADD R0, R0, 0x90 ;  /* 0x0000009000007836 */ /* 0x000fc80000000000 */
[C---:B------:R-:W-:Y:S02]  /*4ea0*/  IMAD R6, R13.reuse, 0x8, R0 ;  /* 0x000000080d067824 */ /* 0x040fe400078e0200 */
[----:B------:R-:W-:Y:S02]  /*4eb0*/  VIADD R13, R13, 0x1 ;  /* 0x000000010d0d7836 */ /* 0x000fe40000000000 */
[----:B------:R-:W0:Y:S03]  /*4ec0*/  SYNCS.PHASECHK.TRANS64.TRYWAIT P0, [R6+URZ], R3 ;  /* 0x00000003060075a7 */ /* 0x000e26000800017f */
[----:B------:R-:W-:-:S04]  /*4ed0*/  ISETP.NE.AND P1, PT, R13, 0x12, PT ;  /* 0x000000120d00780c */ /* 0x000fc80003f25270 */
[----:B------:R-:W-:Y:S02]  /*4ee0*/  SEL R2, RZ, 0x1, P1 ;  /* 0x00000001ff027807 */ /* 0x000fe40000800000 */
[----:B------:R-:W-:Y:S02]  /*4ef0*/  SEL R13, R13, RZ, P1 ;  /* 0x000000ff0d0d7207 */ /* 0x000fe40000800000 */
[----:B------:R-:W-:-:S03]  /*4f00*/  LOP3.LUT R8, R11, R2, RZ, 0x3c, !PT ;  /* 0x000000020b087212 */ /* 0x000fc600078e3cff */
[----:B------:R-:W-:Y:S01]  /*4f10*/  IMAD R7, R13, 0x8, R0 ;  /* 0x000000080d077824 */ /* 0x000fe200078e0200 */
[----:B------:R-:W-:Y:S01]  /*4f20*/  SHF.L.U32 R4, R8, 0x1f, RZ ;  /* 0x0000001f08047819 */ /* 0x000fe200000006ff */
[----:B0-----:R-:W-:Y:S06]  /*4f30*/  @!P0 BRA `(.L_x_92) ;  /* 0x0000000c00108947 */ /* 0x001fec0003800000 */
.L_x_119:
[----:B------:R-:W1:Y:S01]  /*4f40*/  SYNCS.PHASECHK.TRANS64.TRYWAIT P0, [R7+URZ], R4 ;  /* 0x00000004070075a7 */ /* 0x000e62000800017f */
[----:B------:R-:W-:-:S05]  /*4f50*/  VIADD R2, R13, 0x1 ;  /* 0x000000010d027836 */ /* 0x000fca0000000000 */
[----:B------:R-:W-:-:S04]  /*4f60*/  ISETP.NE.AND P1, PT, R2, 0x12, PT ;  /* 0x000000120200780c */ /* 0x000fc80003f25270 */
[----:B0-----:R-:W-:Y:S02]  /*4f70*/  SEL R3, RZ, 0x1, P1 ;  /* 0x00000001ff037807 */ /* 0x001fe40000800000 */
[----:B------:R-:W-:Y:S02]  /*4f80*/  SEL R9, R2, RZ, P1 ;  /* 0x000000ff02097207 */ /* 0x000fe40000800000 */
[----:B------:R-:W-:-:S03]  /*4f90*/  LOP3.LUT R8, R8, R3, RZ, 0x3c, !PT ;  /* 0x0000000308087212 */ /* 0x000fc600078e3cff */
[----:B------:R-:W-:Y:S01]  /*4fa0*/  IMAD R6, R9, 0x8, R0 ;  /* 0x0000000809067824 */ /* 0x000fe200078e0200 */
[----:B------:R-:W-:Y:S01]  /*4fb0*/  SHF.L.U32 R5, R8, 0x1f, RZ ;  /* 0x0000001f08057819 */ /* 0x000fe200000006ff */
[----:B-1----:R-:W-:Y:S06]  /*4fc0*/  @!P0 BRA `(.L_x_93) ;  /* 0x0000000c00008947 */ /* 0x002fec0003800000 */
.L_x_120:
[----:B------:R-:W1:Y:S01]  /*4fd0*/  SYNCS.PHASECHK.TRANS64.TRYWAIT P0, [R6+URZ], R5 ;  /* 0x00000005060075a7 */ /* 0x000e62000800017f */
[----:B------:R-:W-:-:S05]  /*4fe0*/  VIADD R2, R9, 0x1 ;  /* 0x0000000109027836 */ /* 0x000fca0000000000 */
[----:B------:R-:W-:-:S04]  /*4ff0*/  ISETP.NE.AND P1, PT, R2, 0x12, PT ;  /* 0x000000120200780c */ /* 0x000fc80003f25270 */
[----:B------:R-:W-:Y:S02]  /*5000*/  SEL R3, RZ, 0x1, P1 ;  /* 0x00000001ff037807 */ /* 0x000fe40000800000 */
[----:B0-----:R-:W-:Y:S02]  /*5010*/  SEL R7, R2, RZ, P1 ;  /* 0x000000ff02077207 */ /* 0x001fe40000800000 */
[----:B------:R-:W-:-:S03]  /*5020*/  LOP3.LUT R8, R8, R3, RZ, 0x3c, !PT ;  /* 0x0000000308087212 */ /* 0x000fc600078e3cff */
[----:B------:R-:W-:Y:S01]  /*5030*/  IMAD R9, R7, 0x8, R0 ;  /* 0x0000000807097824 */ /* 0x000fe200078e0200 */
[----:B------:R-:W-:Y:S01]  /*5040*/  SHF.L.U32 R4, R8, 0x1f, RZ ;  /* 0x0000001f08047819 */ /* 0x000fe200000006ff */
[----:B-1----:R-:W-:Y:S06]  /*5050*/  @!P0 BRA `(.L_x_94) ;  /* 0x0000000800f08947 */ /* 0x002fec0003800000 */
.L_x_121:
[----:B------:R-:W1:Y:S01]  /*5060*/  SYNCS.PHASECHK.TRANS64.TRYWAIT P0, [R9+URZ], R4 ;  /* 0x00000004090075a7 */ /* 0x000e62000800017f */
[----:B------:R-:W-:-:S05]  /*5070*/  VIADD R2, R7, 0x1 ;  /* 0x0000000107027836 */ /* 0x000fca0000000000 */
[----:B------:R-:W-:-:S04]  /*5080*/  ISETP.NE.AND P1, PT, R2, 0x12, PT ;  /* 0x000000120200780c */ /* 0x000fc80003f25270 */
[----:B------:R-:W-:Y:S02]  /*5090*/  SEL R3, RZ, 0x1, P1 ;  /* 0x00000001ff037807 */ /* 0x000fe40000800000 */
[----:B------:R-:W-:Y:S02]  /*50a0*/  SEL R7, R2, RZ, P1 ;  /* 0x000000ff02077207 */ /* 0x000fe40000800000 */
[----:B------:R-:W-:-:S03]  /*50b0*/  LOP3.LUT R8, R8, R3, RZ, 0x3c, !PT ;  /* 0x0000000308087212 */ /* 0x000fc600078e3cff */
[----:B0-----:R-:W-:Y:S01]  /*50c0*/  IMAD R6, R7, 0x8, R0 ;  /* 0x0000000807067824 */ /* 0x001fe200078e0200 */
[----:B------:R-:W-:Y:S01]  /*50d0*/  SHF.L.U32 R5, R8, 0x1f, RZ ;  /* 0x0000001f08057819 */ /* 0x000fe200000006ff */
[----:B-1----:R-:W-:Y:S06]  /*50e0*/  @!P0 BRA `(.L_x_95) ;  /* 0x0000000800e08947 */ /* 0x002fec0003800000 */
.L_x_122:
        /* <DEDUP_REMOVED lines=9> */
.L_x_123:
        /* <DEDUP_REMOVED lines=9> */
.L_x_124:
        /* <DEDUP_REMOVED lines=9> */
.L_x_125:
        /* <DEDUP_REMOVED lines=9> */
.L_x_126:
        /* <DEDUP_REMOVED lines=9> */
.L_x_127:
        /* <DEDUP_REMOVED lines=9> */
.L_x_128:
        /* <DEDUP_REMOVED lines=9> */
.L_x_129:
        /* <DEDUP_REMOVED lines=9> */
.L_x_130:
        /* <DEDUP_REMOVED lines=9> */
.L_x_131:
        /* <DEDUP_REMOVED lines=9> */
.L_x_132:
        /* <DEDUP_REMOVED lines=9> */
.L_x_133:
        /* <DEDUP_REMOVED lines=9> */
.L_x_134:
[----:B------:R-:W1:Y:S01]  /*57b0*/  SYNCS.PHASECHK.TRANS64.TRYWAIT P0, [R6+URZ], R5 ;  /* 0x00000005060075a7 */ /* 0x000e62000800017f */
[----:B------:R-:W-:-:S05]  /*57c0*/  VIADD R2, R7, 0x1 ;  /* 0x0000000107027836 */ /* 0x000fca0000000000 */
[----:B------:R-:W-:-:S04]  /*57d0*/  ISETP.NE.AND P1, PT, R2, 0x12, PT ;  /* 0x000000120200780c */ /* 0x000fc80003f25270 */
[----:B0-----:R-:W-:Y:S02]  /*57e0*/  SEL R4, RZ, 0x1, P1 ;  /* 0x00000001ff047807 */ /* 0x001fe40000800000 */
[----:B------:R-:W-:Y:S02]  /*57f0*/  SEL R3, R2, RZ, P1 ;  /* 0x000000ff02037207 */ /* 0x000fe40000800000 */
[----:B------:R-:W-:Y:S01]  /*5800*/  LOP3.LUT R4, R11, R4, RZ, 0x3c, !PT ;  /* 0x000000040b047212 */ /* 0x000fe200078e3cff */
[----:B-1----:R-:W-:Y:S06]  /*5810*/  @!P0 BRA `(.L_x_108) ;  /* 0x0000000800188947 */ /* 0x002fec0003800000 */
.L_x_135:
[----:B------:R-:W-:Y:S01]  /*5820*/  IMAD R3, R3, 0x8, R0 ;  /* 0x0000000803037824 */ /* 0x000fe200078e0200 */
[----:B------:R-:W-:-:S07]  /*5830*/  SHF.L.U32 R0, R4, 0x1f, RZ ;  /* 0x0000001f04007819 */ /* 0x000fce00000006ff */
.L_x_109:
[----:B-1----:R1:W2:Y:S02]  /*5840*/  SYNCS.PHASECHK.TRANS64.TRYWAIT P0, [R3+URZ], R0 ;  /* 0x00000000030075a7 */ /* 0x0022a4000800017f */
[----:B--2---:R-:W-:Y:S05]  /*5850*/  @!P0 NANOSLEEP.SYNCS 0x989680 ;  /* 0x009896800000895d */ /* 0x004fea0003900000 */
[----:B------:R-:W2:Y:S02]  /*5860*/  @!P0 SYNCS.PHASECHK.TRANS64 P0, [R3+URZ], R0 ;  /* 0x00000000030085a7 */ /* 0x000ea4000800007f */
[----:B--2---:R-:W-:Y:S05]  /*5870*/  @!P0 BRA `(.L_x_109) ;  /* 0xfffffffc00f08947 */ /* 0x004fea000383ffff */
.L_x_90:
[----:B------:R-:W-:Y:S05]  /*5880*/  BSYNC B0 ;  /* 0x0000000000007941 */ /* 0x000fea0003800000 */
.L_x_89:
[----:B------:R-:W-:Y:S05]  /*5890*/  EXIT ;  /* 0x000000000000794d */ /* 0x000fea0003800000 */
.L_x_16:
[----:B0-----:R-:W-:-:S04]  /*58a0*/  IMAD.U32 R16, RZ, RZ, UR11 ;  /* 0x0000000bff107e24 */ /* 0x001fc8000f8e00ff */
[----:B------:R0:W2:Y:S03]  /*58b0*/  SYNCS.PHASECHK.TRANS64.TRYWAIT P0, [R16+URZ+-0x8], R7 ;  /* 0xfffff807100075a7 */ /* 0x0000a6000800017f */
[----:B--2---:R-:W-:Y:S05]  /*58c0*/  @!P0 NANOSLEEP.SYNCS 0x989680 ;  /* 0x009896800000895d */ /* 0x004fea0003900000 */
[----:B------:R-:W2:Y:S02]  /*58d0*/  @!P0 SYNCS.PHASECHK.TRANS64 P0, [R16+URZ+-0x8], R7 ;  /* 0xfffff807100085a7 */ /* 0x000ea4000800007f */
[----:B--2---:R-:W-:Y:S05]  /*58e0*/  @!P0 BRA `(.L_x_16) ;  /* 0xfffffffc00ec8947 */ /* 0x004fea000383ffff */
[----:B------:R-:W-:Y:S05]  /*58f0*/  BRA `(.L_x_110) ;  /* 0xffffffbc00707947 */ /* 0x000fea000383ffff */
.L_x_21:
[----:B--2---:R-:W-:-:S04]  /*5900*/  IMAD.U32 R16, RZ, RZ, UR6 ;  /* 0x00000006ff107e24 */ /* 0x004fc8000f8e00ff */
[----:B------:R2:W4:Y:S03]  /*5910*/  SYNCS.PHASECHK.TRANS64.TRYWAIT P0, [R16+URZ], R7 ;  /* 0x00000007100075a7 */ /* 0x000526000800017f */
[----:B----4-:R-:W-:Y:S05]  /*5920*/  @!P0 NANOSLEEP.SYNCS 0x989680 ;  /* 0x009896800000895d */ /* 0x010fea0003900000 */
[----:B------:R-:W4:Y:S02]  /*5930*/  @!P0 SYNCS.PHASECHK.TRANS64 P0, [R16+URZ], R7 ;  /* 0x00000007100085a7 */ /* 0x000f24000800007f */
[----:B----4-:R-:W-:Y:S05]  /*5940*/  @!P0 BRA `(.L_x_21) ;  /* 0xfffffffc00ec8947 */ /* 0x010fea000383ffff */
[----:B------:R-:W-:Y:S05]  /*5950*/  BRA `(.L_x_20) ;  /* 0xffffffbc00dc7947 */ /* 0x000fea000383ffff */
.L_x_27:
[----:B--2---:R-:W-:-:S04]  /*5960*/  IMAD.U32 R17, RZ, RZ, UR16 ;  /* 0x00000010ff117e24 */ /* 0x004fc8000f8e00ff */
[----:B------:R2:W4:Y:S03]  /*5970*/  SYNCS.PHASECHK.TRANS64.TRYWAIT P0, [R17+URZ], R16 ;  /* 0x00000010110075a7 */ /* 0x000526000800017f */
[----:B----4-:R-:W-:Y:S05]  /*5980*/  @!P0 NANOSLEEP.SYNCS 0x989680 ;  /* 0x009896800000895d */ /* 0x010fea0003900000 */
[----:B------:R-:W4:Y:S02]  /*5990*/  @!P0 SYNCS.PHASECHK.TRANS64 P0, [R17+URZ], R16 ;  /* 0x00000010110085a7 */ /* 0x000f24000800007f */
[----:B----4-:R-:W-:Y:S05]  /*59a0*/  @!P0 BRA `(.L_x_27) ;  /* 0xfffffffc00ec8947 */ /* 0x010fea000383ffff */
[----:B------:R-:W-:Y:S05]  /*59b0*/  BRA `(.L_x_26) ;  /* 0xffffffc400047947 */ /* 0x000fea000383ffff */
.L_x_35:
[----:B0-----:R-:W-:-:S04]  /*59c0*/  IMAD.U32 R16, RZ, RZ, UR11 ;  /* 0x0000000bff107e24 */ /* 0x001fc8000f8e00ff */
[----:B------:R0:W2:Y:S03]  /*59d0*/  SYNCS.PHASECHK.TRANS64.TRYWAIT P0, [R16+URZ+0x8], R7 ;  /* 0x00000807100075a7 */ /* 0x0000a6000800017f */
[----:B--2---:R-:W-:Y:S05]  /*59e0*/  @!P0 NANOSLEEP.SYNCS 0x989680 ;  /* 0x009896800000895d */ /* 0x004fea0003900000 */
[----:B------:R-:W2:Y:S02]  /*59f0*/  @!P0 SYNCS.PHASECHK.TRANS64 P0, [R16+URZ+0x8], R7 ;  /* 0x00000807100085a7 */ /* 0x000ea4000800007f */
[----:B--2---:R-:W-:Y:S05]  /*5a00*/  @!P0 BRA `(.L_x_35) ;  /* 0xfffffffc00ec8947 */ /* 0x004fea000383ffff */
[----:B------:R-:W-:Y:S05]  /*5a10*/  BRA `(.L_x_111) ;  /* 0xffffffc800ec7947 */ /* 0x000fea000383ffff */
.L_x_76:
[----:B------:R-:W-:Y:S01]  /*5a20*/  BSSY B1, `(.L_x_112) ;  /* 0x0000006000017945 */ /* 0x000fe20003800000 */
[----:B------:R-:W-:-:S07]  /*5a30*/  IMAD.MOV.U32 R7, RZ, RZ, -0x1 ;  /* 0xffffffffff077424 */ /* 0x000fce00078e00ff */
[----:B------:R-:W-:Y:S05]  /*5a40*/  WARPSYNC.COLLECTIVE R7, `(.L_x_113) ;  /* 0x00000000070c7348 */ /* 0x000fea0003c00000 */
[----:B------:R-:W-:Y:S02]  /*5a50*/  ELECT P1, UR62, PT ;  /* 0x00000000003e782f */ /* 0x000fe40003820000 */
[----:B------:R-:W-:Y:S01]  /*5a60*/  MOV R7, UR62 ;  /* 0x0000003e00077c02 */ /* 0x000fe20008000f00 */
[----:B------:R-:W-:Y:S10]  /*5a70*/  ENDCOLLECTIVE ;  /* 0x000000000000791b */ /* 0x000ff40003800000 */
.L_x_113:
[----:B------:R-:W-:Y:S05]  /*5a80*/  BSYNC B1 ;  /* 0x0000000000017941 */ /* 0x000fea0003800000 */
.L_x_112:
[----:B------:R-:W-:Y:S05]  /*5a90*/  BRA `(.L_x_114) ;  /* 0xffffffe8000c7947 */ /* 0x000fea000383ffff */
.L_x_79:
[----:B0-----:R0:W1:Y:S02]  /*5aa0*/  SYNCS.PHASECHK.TRANS64.TRYWAIT P1, [R16+URZ+0x90], R7 ;  /* 0x00009007100075a7 */ /* 0x001064000802017f */
[----:B-1----:R-:W-:Y:S05]  /*5ab0*/  @!P1 NANOSLEEP.SYNCS 0x989680 ;  /* 0x009896800000995d */ /* 0x002fea0003900000 */
[----:B------:R-:W1:Y:S02]  /*5ac0*/  @!P1 SYNCS.PHASECHK.TRANS64 P1, [R16+URZ+0x90], R7 ;  /* 0x00009007100095a7 */ /* 0x000e64000802007f */
[----:B-1----:R-:W-:Y:S05]  /*5ad0*/  @!P1 BRA `(.L_x_79) ;  /* 0xfffffffc00f09947 */ /* 0x002fea000383ffff */
[----:B------:R-:W-:Y:S05]  /*5ae0*/  BRA `(.L_x_115) ;  /* 0xffffffe800407947 */ /* 0x000fea000383ffff */
.L_x_88:
[----:B------:R-:W-:Y:S01]  /*5af0*/  BSSY B0, `(.L_x_116) ;  /* 0x0000006000007945 */ /* 0x000fe20003800000 */
[----:B------:R-:W-:-:S07]  /*5b00*/  IMAD.MOV.U32 R7, RZ, RZ, -0x1 ;  /* 0xffffffffff077424 */ /* 0x000fce00078e00ff */
[----:B------:R-:W-:Y:S05]  /*5b10*/  WARPSYNC.COLLECTIVE R7, `(.L_x_117) ;  /* 0x00000000070c7348 */ /* 0x000fea0003c00000 */
[----:B------:R-:W-:Y:S02]  /*5b20*/  ELECT P1, UR62, PT ;  /* 0x00000000003e782f */ /* 0x000fe40003820000 */
[----:B------:R-:W-:Y:S01]  /*5b30*/  MOV R7, UR62 ;  /* 0x0000003e00077c02 */ /* 0x000fe20008000f00 */
[----:B------:R-:W-:Y:S10]  /*5b40*/  ENDCOLLECTIVE ;  /* 0x000000000000791b */ /* 0x000ff40003800000 */
.L_x_117:
[----:B------:R-:W-:Y:S05]  /*5b50*/  BSYNC B0 ;  /* 0x0000000000007941 */ /* 0x000fea0003800000 */
.L_x_116:
[----:B------:R-:W-:Y:S01]  /*5b60*/  PLOP3.LUT P0, PT, P1, PT, PT, 0x80, 0x0 ;  /* 0x000000000000781c */ /* 0x000fe20000f0f070 */
[----:B------:R-:W-:-:S12]  /*5b70*/  BRA `(.L_x_118) ;  /* 0xfffffff0009c7947 */ /* 0x000fd8000383ffff */
.L_x_92:
[----:B0-----:R0:W1:Y:S02]  /*5b80*/  SYNCS.PHASECHK.TRANS64.TRYWAIT P0, [R6+URZ], R3 ;  /* 0x00000003060075a7 */ /* 0x001064000800017f */
[----:B-1----:R-:W-:Y:S05]  /*5b90*/  @!P0 NANOSLEEP.SYNCS 0x989680 ;  /* 0x009896800000895d */ /* 0x002fea0003900000 */
[----:B------:R-:W1:Y:S02]  /*5ba0*/  @!P0 SYNCS.PHASECHK.TRANS64 P0, [R6+URZ], R3 ;  /* 0x00000003060085a7 */ /* 0x000e64000800007f */
[----:B-1----:R-:W-:Y:S05]  /*5bb0*/  @!P0 BRA `(.L_x_92) ;  /* 0xfffffffc00f08947 */ /* 0x002fea000383ffff */
[----:B------:R-:W-:Y:S05]  /*5bc0*/  BRA `(.L_x_119) ;  /* 0xfffffff000dc7947 */ /* 0x000fea000383ffff */
.L_x_93:
[----:B0-----:R0:W1:Y:S02]  /*5bd0*/  SYNCS.PHASECHK.TRANS64.TRYWAIT P0, [R7+URZ], R4 ;  /* 0x00000004070075a7 */ /* 0x001064000800017f */
[----:B-1----:R-:W-:Y:S05]  /*5be0*/  @!P0 NANOSLEEP.SYNCS 0x989680 ;  /* 0x009896800000895d */ /* 0x002fea0003900000 */
[----:B------:R-:W1:Y:S02]  /*5bf0*/  @!P0 SYNCS.PHASECHK.TRANS64 P0, [R7+URZ], R4 ;  /* 0x00000004070085a7 */ /* 0x000e64000800007f */
[----:B-1----:R-:W-:Y:S05]  /*5c00*/  @!P0 BRA `(.L_x_93) ;  /* 0xfffffffc00f08947 */ /* 0x002fea000383ffff */
[----:B------:R-:W-:Y:S05]  /*5c10*/  BRA `(.L_x_120) ;  /* 0xfffffff000ec7947 */ /* 0x000fea000383ffff */
.L_x_94:
[----:B0-----:R0:W1:Y:S02]  /*5c20*/  SYNCS.PHASECHK.TRANS64.TRYWAIT P0, [R6+URZ], R5 ;  /* 0x00000005060075a7 */ /* 0x001064000800017f */
[----:B-1----:R-:W-:Y:S05]  /*5c30*/  @!P0 NANOSLEEP.SYNCS 0x989680 ;  /* 0x009896800000895d */ /* 0x002fea0003900000 */
[----:B------:R-:W1:Y:S02]  /*5c40*/  @!P0 SYNCS.PHASECHK.TRANS64 P0, [R6+URZ], R5 ;  /* 0x00000005060085a7 */ /* 0x000e64000800007f */
[----:B-1----:R-:W-:Y:S05]  /*5c50*/  @!P0 BRA `(.L_x_94) ;  /* 0xfffffffc00f08947 */ /* 0x002fea000383ffff */
[----:B------:R-:W-:Y:S05]  /*5c60*/  BRA `(.L_x_121) ;  /* 0xfffffff000fc7947 */ /* 0x000fea000383ffff */
.L_x_95:
[----:B0-----:R0:W1:Y:S02]  /*5c70*/  SYNCS.PHASECHK.TRANS64.TRYWAIT P0, [R9+URZ], R4 ;  /* 0x00000004090075a7 */ /* 0x001064000800017f */
[----:B-1----:R-:W-:Y:S05]  /*5c80*/  @!P0 NANOSLEEP.SYNCS 0x989680 ;  /* 0x009896800000895d */ /* 0x002fea0003900000 */
[----:B------:R-:W1:Y:S02]  /*5c90*/  @!P0 SYNCS.PHASECHK.TRANS64 P0, [R9+URZ], R4 ;  /* 0x00000004090085a7 */ /* 0x000e64000800007f */
[----:B-1----:R-:W-:Y:S05]  /*5ca0*/  @!P0 BRA `(.L_x_95) ;  /* 0xfffffffc00f08947 */ /* 0x002fea000383ffff */
[----:B------:R-:W-:Y:S05]  /*5cb0*/  BRA `(.L_x_122) ;  /* 0xfffffff4000c7947 */ /* 0x000fea000383ffff */
.L_x_96:
[----:B0-----:R0:W1:Y:S02]  /*5cc0*/  SYNCS.PHASECHK.TRANS64.TRYWAIT P0, [R6+URZ], R5 ;  /* 0x00000005060075a7 */ /* 0x001064000800017f */
[----:B-1----:R-:W-:Y:S05]  /*5cd0*/  @!P0 NANOSLEEP.SYNCS 0x989680 ;  /* 0x009896800000895d */ /* 0x002fea0003900000 */
[----:B------:R-:W1:Y:S02]  /*5ce0*/  @!P0 SYNCS.PHASECHK.TRANS64 P0, [R6+URZ], R5 ;  /* 0x00000005060085a7 */ /* 0x000e64000800007f */
[----:B-1----:R-:W-:Y:S05]  /*5cf0*/  @!P0 BRA `(.L_x_96) ;  /* 0xfffffffc00f08947 */ /* 0x002fea000383ffff */
[----:B------:R-:W-:Y:S05]  /*5d00*/  BRA `(.L_x_123) ;  /* 0xfffffff4001c7947 */ /* 0x000fea000383ffff */
.L_x_97:
[----:B0-----:R0:W1:Y:S02]  /*5d10*/  SYNCS.PHASECHK.TRANS64.TRYWAIT P0, [R9+URZ], R4 ;  /* 0x00000004090075a7 */ /* 0x001064000800017f */
[----:B-1----:R-:W-:Y:S05]  /*5d20*/  @!P0 NANOSLEEP.SYNCS 0x989680 ;  /* 0x009896800000895d */ /* 0x002fea0003900000 */
[----:B------:R-:W1:Y:S02]  /*5d30*/  @!P0 SYNCS.PHASECHK.TRANS64 P0, [R9+URZ], R4 ;  /* 0x00000004090085a7 */ /* 0x000e64000800007f */
[----:B-1----:R-:W-:Y:S05]  /*5d40*/  @!P0 BRA `(.L_x_97) ;  /* 0xfffffffc00f08947 */ /* 0x002fea000383ffff */
[----:B------:R-:W-:Y:S05]  /*5d50*/  BRA `(.L_x_124) ;  /* 0xfffffff4002c7947 */ /* 0x000fea000383ffff */
.L_x_98:
[----:B0-----:R0:W1:Y:S02]  /*5d60*/  SYNCS.PHASECHK.TRANS64.TRYWAIT P0, [R6+URZ], R5 ;  /* 0x00000005060075a7 */ /* 0x001064000800017f */
[----:B-1----:R-:W-:Y:S05]  /*5d70*/  @!P0 NANOSLEEP.SYNCS 0x989680 ;  /* 0x009896800000895d */ /* 0x002fea0003900000 */
[----:B------:R-:W1:Y:S02]  /*5d80*/  @!P0 SYNCS.PHASECHK.TRANS64 P0, [R6+URZ], R5 ;  /* 0x00000005060085a7 */ /* 0x000e64000800007f */
[----:B-1----:R-:W-:Y:S05]  /*5d90*/  @!P0 BRA `(.L_x_98) ;  /* 0xfffffffc00f08947 */ /* 0x002fea000383ffff */
[----:B------:R-:W-:Y:S05]  /*5da0*/  BRA `(.L_x_125) ;  /* 0xfffffff4003c7947 */ /* 0x000fea000383ffff */
.L_x_99:
[----:B0-----:R0:W1:Y:S02]  /*5db0*/  SYNCS.PHASECHK.TRANS64.TRYWAIT P0, [R9+URZ], R4 ;  /* 0x00000004090075a7 */ /* 0x001064000800017f */
[----:B-1----:R-:W-:Y:S05]  /*5dc0*/  @!P0 NANOSLEEP.SYNCS 0x989680 ;  /* 0x009896800000895d */ /* 0x002fea0003900000 */
[----:B------:R-:W1:Y:S02]  /*5dd0*/  @!P0 SYNCS.PHASECHK.TRANS64 P0, [R9+URZ], R4 ;  /* 0x00000004090085a7 */ /* 0x000e64000800007f */
[----:B-1----:R-:W-:Y:S05]  /*5de0*/  @!P0 BRA `(.L_x_99) ;  /* 0xfffffffc00f08947 */ /* 0x002fea000383ffff */
[----:B------:R-:W-:Y:S05]  /*5df0*/  BRA `(.L_x_126) ;  /* 0xfffffff4004c7947 */ /* 0x000fea000383ffff */
.L_x_100:
[----:B0-----:R0:W1:Y:S02]  /*5e00*/  SYNCS.PHASECHK.TRANS64.TRYWAIT P0, [R6+URZ], R5 ;  /* 0x00000005060075a7 */ /* 0x001064000800017f */
[----:B-1----:R-:W-:Y:S05]  /*5e10*/  @!P0 NANOSLEEP.SYNCS 0x989680 ;  /* 0x009896800000895d */ /* 0x002fea0003900000 */
[----:B------:R-:W1:Y:S02]  /*5e20*/  @!P0 SYNCS.PHASECHK.TRANS64 P0, [R6+URZ], R5 ;  /* 0x00000005060085a7 */ /* 0x000e64000800007f */
[----:B-1----:R-:W-:Y:S05]  /*5e30*/  @!P0 BRA `(.L_x_100) ;  /* 0xfffffffc00f08947 */ /* 0x002fea000383ffff */
[----:B------:R-:W-:Y:S05]  /*5e40*/  BRA `(.L_x_127) ;  /* 0xfffffff4005c7947 */ /* 0x000fea000383ffff */
.L_x_101:
[----:B0-----:R0:W1:Y:S02]  /*5e50*/  SYNCS.PHASECHK.TRANS64.TRYWAIT P0, [R9+URZ], R4 ;  /* 0x00000004090075a7 */ /* 0x001064000800017f */
[----:B-1----:R-:W-:Y:S05]  /*5e60*/  @!P0 NANOSLEEP.SYNCS 0x989680 ;  /* 0x009896800000895d */ /* 0x002fea0003900000 */
[----:B------:R-:W1:Y:S02]  /*5e70*/  @!P0 SYNCS.PHASECHK.TRANS64 P0, [R9+URZ], R4 ;  /* 0x00000004090085a7 */ /* 0x000e64000800007f */
[----:B-1----:R-:W-:Y:S05]  /*5e80*/  @!P0 BRA `(.L_x_101) ;  /* 0xfffffffc00f08947 */ /* 0x002fea000383ffff */
[----:B------:R-:W-:Y:S05]  /*5e90*/  BRA `(.L_x_128) ;  /* 0xfffffff4006c7947 */ /* 0x000fea000383ffff */
.L_x_102:
[----:B0-----:R0:W1:Y:S02]  /*5ea0*/  SYNCS.PHASECHK.TRANS64.TRYWAIT P0, [R6+URZ], R5 ;  /* 0x00000005060075a7 */ /* 0x001064000800017f */
[----:B-1----:R-:W-:Y:S05]  /*5eb0*/  @!P0 NANOSLEEP.SYNCS 0x989680 ;  /* 0x009896800000895d */ /* 0x002fea0003900000 */
[----:B------:R-:W1:Y:S02]  /*5ec0*/  @!P0 SYNCS.PHASECHK.TRANS64 P0, [R6+URZ], R5 ;  /* 0x00000005060085a7 */ /* 0x000e64000800007f */
[----:B-1----:R-:W-:Y:S05]  /*5ed0*/  @!P0 BRA `(.L_x_102) ;  /* 0xfffffffc00f08947 */ /* 0x002fea000383ffff */
[----:B------:R-:W-:Y:S05]  /*5ee0*/  BRA `(.L_x_129) ;  /* 0xfffffff4007c7947 */ /* 0x000fea000383ffff */
.L_x_103:
[----:B0-----:R0:W1:Y:S02]  /*5ef0*/  SYNCS.PHASECHK.TRANS64.TRYWAIT P0, [R9+URZ], R4 ;  /* 0x00000004090075a7 */ /* 0x001064000800017f */
[----:B-1----:R-:W-:Y:S05]  /*5f00*/  @!P0 NANOSLEEP.SYNCS 0x989680 ;  /* 0x009896800000895d */ /* 0x002fea0003900000 */
[----:B------:R-:W1:Y:S02]  /*5f10*/  @!P0 SYNCS.PHASECHK.TRANS64 P0, [R9+URZ], R4 ;  /* 0x00000004090085a7 */ /* 0x000e64000800007f */
[----:B-1----:R-:W-:Y:S05]  /*5f20*/  @!P0 BRA `(.L_x_103) ;  /* 0xfffffffc00f08947 */ /* 0x002fea000383ffff */
[----:B------:R-:W-:Y:S05]  /*5f30*/  BRA `(.L_x_130) ;  /* 0xfffffff4008c7947 */ /* 0x000fea000383ffff */
.L_x_104:
[----:B0-----:R0:W1:Y:S02]  /*5f40*/  SYNCS.PHASECHK.TRANS64.TRYWAIT P0, [R6+URZ], R5 ;  /* 0x00000005060075a7 */ /* 0x001064000800017f */
[----:B-1----:R-:W-:Y:S05]  /*5f50*/  @!P0 NANOSLEEP.SYNCS 0x989680 ;  /* 0x009896800000895d */ /* 0x002fea0003900000 */
[----:B------:R-:W1:Y:S02]  /*5f60*/  @!P0 SYNCS.PHASECHK.TRANS64 P0, [R6+URZ], R5 ;  /* 0x00000005060085a7 */ /* 0x000e64000800007f */
[----:B-1----:R-:W-:Y:S05]  /*5f70*/  @!P0 BRA `(.L_x_104) ;  /* 0xfffffffc00f08947 */ /* 0x002fea000383ffff */
[----:B------:R-:W-:Y:S05]  /*5f80*/  BRA `(.L_x_131) ;  /* 0xfffffff4009c7947 */ /* 0x000fea000383ffff */
.L_x_105:
[----:B0-----:R0:W1:Y:S02]  /*5f90*/  SYNCS.PHASECHK.TRANS64.TRYWAIT P0, [R9+URZ], R4 ;  /* 0x00000004090075a7 */ /* 0x001064000800017f */
[----:B-1----:R-:W-:Y:S05]  /*5fa0*/  @!P0 NANOSLEEP.SYNCS 0x989680 ;  /* 0x009896800000895d */ /* 0x002fea0003900000 */
[----:B------:R-:W1:Y:S02]  /*5fb0*/  @!P0 SYNCS.PHASECHK.TRANS64 P0, [R9+URZ], R4 ;  /* 0x00000004090085a7 */ /* 0x000e64000800007f */
[----:B-1----:R-:W-:Y:S05]  /*5fc0*/  @!P0 BRA `(.L_x_105) ;  /* 0xfffffffc00f08947 */ /* 0x002fea000383ffff */
[----:B------:R-:W-:Y:S05]  /*5fd0*/  BRA `(.L_x_132) ;  /* 0xfffffff400ac7947 */ /* 0x000fea000383ffff */
.L_x_106:
[----:B0-----:R0:W1:Y:S02]  /*5fe0*/  SYNCS.PHASECHK.TRANS64.TRYWAIT P0, [R6+URZ], R5 ;  /* 0x00000005060075a7 */ /* 0x001064000800017f */
[----:B-1----:R-:W-:Y:S05]  /*5ff0*/  @!P0 NANOSLEEP.SYNCS 0x989680 ;  /* 0x009896800000895d */ /* 0x002fea0003900000 */
[----:B------:R-:W1:Y:S02]  /*6000*/  @!P0 SYNCS.PHASECHK.TRANS64 P0, [R6+URZ], R5 ;  /* 0x00000005060085a7 */ /* 0x000e64000800007f */
[----:B-1----:R-:W-:Y:S05]  /*6010*/  @!P0 BRA `(.L_x_106) ;  /* 0xfffffffc00f08947 */ /* 0x002fea000383ffff */
[----:B------:R-:W-:Y:S05]  /*6020*/  BRA `(.L_x_133) ;  /* 0xfffffff400bc7947 */ /* 0x000fea000383ffff */
.L_x_107:
[----:B0-----:R0:W1:Y:S02]  /*6030*/  SYNCS.PHASECHK.TRANS64.TRYWAIT P0, [R9+URZ], R4 ;  /* 0x00000004090075a7 */ /* 0x001064000800017f */
[----:B-1----:R-:W-:Y:S05]  /*6040*/  @!P0 NANOSLEEP.SYNCS 0x989680 ;  /* 0x009896800000895d */ /* 0x002fea0003900000 */
[----:B------:R-:W1:Y:S02]  /*6050*/  @!P0 SYNCS.PHASECHK.TRANS64 P0, [R9+URZ], R4 ;  /* 0x00000004090085a7 */ /* 0x000e64000800007f */
[----:B-1----:R-:W-:Y:S05]  /*6060*/  @!P0 BRA `(.L_x_107) ;  /* 0xfffffffc00f08947 */ /* 0x002fea000383ffff */
[----:B------:R-:W-:Y:S05]  /*6070*/  BRA `(.L_x_134) ;  /* 0xfffffff400cc7947 */ /* 0x000fea000383ffff */
.L_x_108:
[----:B0-----:R0:W1:Y:S02]  /*6080*/  SYNCS.PHASECHK.TRANS64.TRYWAIT P0, [R6+URZ], R5 ;  /* 0x00000005060075a7 */ /* 0x001064000800017f */
[----:B-1----:R-:W-:Y:S05]  /*6090*/  @!P0 NANOSLEEP.SYNCS 0x989680 ;  /* 0x009896800000895d */ /* 0x002fea0003900000 */
[----:B------:R-:W1:Y:S02]  /*60a0*/  @!P0 SYNCS.PHASECHK.TRANS64 P0, [R6+URZ], R5 ;  /* 0x00000005060085a7 */ /* 0x000e64000800007f */
[----:B-1----:R-:W-:Y:S05]  /*60b0*/  @!P0 BRA `(.L_x_108) ;  /* 0xfffffffc00f08947 */ /* 0x002fea000383ffff */
[----:B------:R-:W-:Y:S05]  /*60c0*/  BRA `(.L_x_135) ;  /* 0xfffffff400d47947 */ /* 0x000fea000383ffff */
.L_x_136:
[----:B------:R-:W-:-:S00]  /*60d0*/  BRA `(.L_x_136) ;  /* 0xfffffffc00fc7947 */ /* 0x000fc0000383ffff */
[----:B------:R-:W-:-:S00]  /*60e0*/  NOP ;  /* 0x0000000000007918 */ /* 0x000fc00000000000 */
        /* <DEDUP_REMOVED lines=9> */
.L_x_137:


//--------------------- .nv.shared._ZN7cutlass13device_kernelINS_4gemm6kernel13GemmUniversalIN4cute5tupleIJiiiiEEENS1_10collective13CollectiveMmaINS1_37MainloopSm90TmaGmmaWarpSpecializedFP8ILi18ENS5_IJNS4_1CILi1EEESB_SB_EEENS1_32KernelTmaWarpSpecializedPingpongEEENS5_IJNSA_ILi64EEENSA_ILi32EEENSA_ILi128EEEEEENS_12float_e4m3_tENS5_IJlSB_lEEESJ_SK_NS4_8TiledMMAINS4_8MMA_AtomIJNS4_4SM904GMMA30MMA_64x32x32_F32E4M3E4M3_SS_TNILNSO_7ScaleInE1ELSQ_1EEEEEENS4_6LayoutISC_NS5_IJNSA_ILi0EEESU_SU_EEEEENS5_IJNS4_10UnderscoreESX_SX_EEEEENS4_13SM90_TMA_LOADENS4_14ComposedLayoutINS4_7SwizzleILi3ELi4ELi3EEENS4_18smem_ptr_flag_bitsILi8EEENST_INS5_IJNSA_ILi8EEESH_EEENS5_IJSH_SB_EEEEEEEvNS4_8identityES10_S1A_vS1B_EENS_8epilogue10collective6detail29Sm90TmaWarpSpecializedAdapterINS1E_15DefaultEpilogueISJ_SK_SK_NS1D_6thread17LinearCombinationISJ_Li1EffLNS1I_9ScaleType4KindE0ELNS_15FloatRoundStyleE2ESJ_EENS1_15EpilogueDefaultEEEEEvvEEEEvNT_6ParamsE --------------------------
	.section	.nv.shared._ZN7cutlass13device_kernelINS_4gemm6kernel13GemmUniversalIN4cute5tupleIJiiiiEEENS1_10collective13CollectiveMmaINS1_37MainloopSm90TmaGmmaWarpSpecializedFP8ILi18ENS5_IJNS4_1CILi1EEESB_SB_EEENS1_32KernelTmaWarpSpecializedPingpongEEENS5_IJNSA_ILi64EEENSA_ILi32EEENSA_ILi128EEEEEENS_12float_e4m3_tENS5_IJlSB_lEEESJ_SK_NS4_8TiledMMAINS4_8MMA_AtomIJNS4_4SM904GMMA30MMA_64x32x32_F32E4M3E4M3_SS_TNILNSO_7ScaleInE1ELSQ_1EEEEEENS4_6LayoutISC_NS5_IJNSA_ILi0EEESU_SU_EEEEENS5_IJNS4_10UnderscoreESX_SX_EEEEENS4_13SM90_TMA_LOADENS4_14ComposedLayoutINS4_7SwizzleILi3ELi4ELi3EEENS4_18smem_ptr_flag_bitsILi8EEENST_INS5_IJNSA_ILi8EEESH_EEENS5_IJSH_SB_EEEEEEEvNS4_8identityES10_S1A_vS1B_EENS_8epilogue10collective6detail29Sm90TmaWarpSpecializedAdapterINS1E_15DefaultEpilogueISJ_SK_SK_NS1D_6thread17LinearCombinationISJ_Li1EffLNS1I_9ScaleType4KindE0ELNS_15FloatRoundStyleE2ESJ_EENS1_15EpilogueDefaultEEEEEvvEEEEvNT_6ParamsE,"aw",@nobits
	.sectionflags	@""
	.align	16
	.zero		1024


//--------------------- .nv.shared.reserved.0     --------------------------
	.section	.nv.shared.reserved.0,"aw",@nobits
	.weak		__nv_reservedSMEM_offset_0_alias
	.size		__nv_reservedSMEM_offset_0_alias, 0, 0
	.other		__nv_reservedSMEM_offset_0_alias,@"STO_CUDA_RESERVED_SHARED STV_DEFAULT"
__nv_reservedSMEM_offset_0_alias:
	.zero		0


//--------------------- .nv.global                --------------------------
	.section	.nv.global,"aw",@nobits
.nv.global:
	.type		_ZN40_INTERNAL_db7cf0ac_4_k_cu_0fa0d5cc_107374cute1_E,@object
	.size		_ZN40_INTERNAL_db7cf0ac_4_k_cu_0fa0d5cc_107374cute1_E,(_ZN40_INTERNAL_db7cf0ac_4_k_cu_0fa0d5cc_107374cuda3std3__45__cpo6cbeginE - _ZN40_INTERNAL_db7cf0ac_4_k_cu_0fa0d5cc_107374cute1_E)
_ZN40_INTERNAL_db7cf0ac_4_k_cu_0fa0d5cc_107374cute1_E:
	.zero		1
	.type		_ZN40_INTERNAL_db7cf0ac_4_k_cu_0fa0d5cc_107374cuda3std3__45__cpo6cbeginE,@object
	.size		_ZN40_INTERNAL_db7cf0ac_4_k_cu_0fa0d5cc_107374cuda3std3__45__cpo6cbeginE,(_ZN40_INTERNAL_db7cf0ac_4_k_cu_0fa0d5cc_107374cuda3std3__48in_placeE - _ZN40_INTERNAL_db7cf0ac_4_k_cu_0fa0d5cc_107374cuda3std3__45__cpo6cbeginE)
_ZN40_INTERNAL_db7cf0ac_4_k_cu_0fa0d5cc_107374cuda3std3__45__cpo6cbeginE:
	.zero		1
	.type		_ZN40_INTERNAL_db7cf0ac_4_k_cu_0fa0d5cc_107374cuda3std3__48in_placeE,@object
	.size		_ZN40_INTERNAL_db7cf0ac_4_k_cu_0fa0d5cc_107374cuda3std3__48in_placeE,(_ZN40_INTERNAL_db7cf0ac_4_k_cu_0fa0d5cc_107374cuda3std6ranges3__45__cpo9iter_moveE - _ZN40_INTERNAL_db7cf0ac_4_k_cu_0fa0d5cc_107374cuda3std3__48in_placeE)
_ZN40_INTERNAL_db7cf0ac_4_k_cu_0fa0d5cc_107374cuda3std3__48in_placeE:
	.zero		1
	.type		_ZN40_INTERNAL_db7cf0ac_4_k_cu_0fa0d5cc_107374cuda3std6ranges3__45__cpo9iter_moveE,@object
	.size		_ZN40_INTERNAL_db7cf0ac_4_k_cu_0fa0d5cc_107374cuda3std6ranges3__45__cpo9iter_moveE,(_ZN40_INTERNAL_db7cf0ac_4_k_cu_0fa0d5cc_107374cuda3std3__45__cpo5beginE - _ZN40_INTERNAL_db7cf0ac_4_k_cu_0fa0d5cc_107374cuda3std6ranges3__45__cpo9iter_moveE)
_ZN40_INTERNAL_db7cf0ac_4_k_cu_0fa0d5cc_107374cuda3std6ranges3__45__cpo9iter_moveE:
	.zero		1
	.type		_ZN40_INTERNAL_db7cf0ac_4_k_cu_0fa0d5cc_107374cuda3std3__45__cpo5beginE,@object
	.size		_ZN40_INTERNAL_db7cf0ac_4_k_cu_0fa0d5cc_107374cuda3std3__45__cpo5beginE,(_ZN40_INTERNAL_db7cf0ac_4_k_cu_0fa0d5cc_107374cuda3std3__442_GLOBAL__N__db7cf0ac_4_k_cu_0fa0d5cc_107376ignoreE - _ZN40_INTERNAL_db7cf0ac_4_k_cu_0fa0d5cc_107374cuda3std3__45__cpo5beginE)
_ZN40_INTERNAL_db7cf0ac_4_k_cu_0fa0d5cc_107374cuda3std3__45__cpo5beginE:
	.zero		1
	.type		_ZN40_INTERNAL_db7cf0ac_4_k_cu_0fa0d5cc_107374cuda3std3__442_GLOBAL__N__db7cf0ac_4_k_cu_0fa0d5cc_107376ignoreE,@object
	.size		_ZN40_INTERNAL_db7cf0ac_4_k_cu_0fa0d5cc_107374cuda3std3__442_GLOBAL__N__db7cf0ac_4_k_cu_0fa0d5cc_107376ignoreE,(_ZN40_INTERNAL_db7cf0ac_4_k_cu_0fa0d5cc_107374cute7productE - _ZN40_INTERNAL_db7cf0ac_4_k_cu_0fa0d5cc_107374cuda3std3__442_GLOBAL__N__db7cf0ac_4_k_cu_0fa0d5cc_107376ignoreE)
_ZN40_INTERNAL_db7cf0ac_4_k_cu_0fa0d5cc_107374cuda3std3__442_GLOBAL__N__db7cf0ac_4_k_cu_0fa0d5cc_107376ignoreE:
	.zero		1
	.type		_ZN40_INTERNAL_db7cf0ac_4_k_cu_0fa0d5cc_107374cute7productE,@object
	.size		_ZN40_INTERNAL_db7cf0ac_4_k_cu_0fa0d5cc_107374cute7productE,(_ZN40_INTERNAL_db7cf0ac_4_k_cu_0fa0d5cc_107374cuda3std3__45__cpo3endE - _ZN40_INTERNAL_db7cf0ac_4_k_cu_0fa0d5cc_107374cute7productE)
_ZN40_INTERNAL_db7cf0ac_4_k_cu_0fa0d5cc_107374cute7productE:
	.zero		1
	.type		_ZN40_INTERNAL_db7cf0ac_4_k_cu_0fa0d5cc_107374cuda3std3__45__cpo3endE,@object
	.size		_ZN40_INTERNAL_db7cf0ac_4_k_cu_0fa0d5cc_107374cuda3std3__45__cpo3endE,(_ZN40_INTERNAL_db7cf0ac_4_k_cu_0fa0d5cc_107374cuda3std3__419piecewise_constructE - _ZN40_INTERNAL_db7cf0ac_4_k_cu_0fa0d5cc_107374cuda3std3__45__cpo3endE)
_ZN40_INTERNAL_db7cf0ac_4_k_cu_0fa0d5cc_107374cuda3std3__45__cpo3endE:
	.zero		1
	.type		_ZN40_INTERNAL_db7cf0ac_4_k_cu_0fa0d5cc_107374cuda3std3__419piecewise_constructE,@object
	.size		_ZN40_INTERNAL_db7cf0ac_4_k_cu_0fa0d5cc_107374cuda3std3__419piecewise_constructE,(_ZN40_INTERNAL_db7cf0ac_4_k_cu_0fa0d5cc_107374cuda3std3__45__cpo4cendE - _ZN40_INTERNAL_db7cf0ac_4_k_cu_0fa0d5cc_107374cuda3std3__419piecewise_constructE)
_ZN40_INTERNAL_db7cf0ac_4_k_cu_0fa0d5cc_107374cuda3std3__419piecewise_constructE:
	.zero		1
	.type		_ZN40_INTERNAL_db7cf0ac_4_k_cu_0fa0d5cc_107374cuda3std3__45__cpo4cendE,@object
	.size		_ZN40_INTERNAL_db7cf0ac_4_k_cu_0fa0d5cc_107374cuda3std3__45__cpo4cendE,(_ZN40_INTERNAL_db7cf0ac_4_k_cu_0fa0d5cc_107374cuda3std6ranges3__45__cpo4swapE - _ZN40_INTERNAL_db7cf0ac_4_k_cu_0fa0d5cc_107374cuda3std3__45__cpo4cendE)
_ZN40_INTERNAL_db7cf0ac_4_k_cu_0fa0d5cc_107374cuda3std3__45__cpo4cendE:
	.zero		1
	.type		_ZN40_INTERNAL_db7cf0ac_4_k_cu_0fa0d5cc_107374cuda3std6ranges3__45__cpo4swapE,@object
	.size		_ZN40_INTERNAL_db7cf0ac_4_k_cu_0fa0d5cc_107374cuda3std6ranges3__45__cpo4swapE,(.L_7 - _ZN40_INTERNAL_db7cf0ac_4_k_cu_0fa0d5cc_107374cuda3std6ranges3__45__cpo4swapE)
_ZN40_INTERNAL_db7cf0ac_4_k_cu_0fa0d5cc_107374cuda3std6ranges3__45__cpo4swapE:
	.zero		1
.L_7:


//--------------------- .nv.constant0._ZN7cutlass13device_kernelINS_4gemm6kernel13GemmUniversalIN4cute5tupleIJiiiiEEENS1_10collective13CollectiveMmaINS1_37MainloopSm90TmaGmmaWarpSpecializedFP8ILi18ENS5_IJNS4_1CILi1EEESB_SB_EEENS1_32KernelTmaWarpSpecializedPingpongEEENS5_IJNSA_ILi64EEENSA_ILi32EEENSA_ILi128EEEEEENS_12float_e4m3_tENS5_IJlSB_lEEESJ_SK_NS4_8TiledMMAINS4_8MMA_AtomIJNS4_4SM904GMMA30MMA_64x32x32_F32E4M3E4M3_SS_TNILNSO_7ScaleInE1ELSQ_1EEEEEENS4_6LayoutISC_NS5_IJNSA_ILi0EEESU_SU_EEEEENS5_IJNS4_10UnderscoreESX_SX_EEEEENS4_13SM90_TMA_LOADENS4_14ComposedLayoutINS4_7SwizzleILi3ELi4ELi3EEENS4_18smem_ptr_flag_bitsILi8EEENST_INS5_IJNSA_ILi8EEESH_EEENS5_IJSH_SB_EEEEEEEvNS4_8identityES10_S1A_vS1B_EENS_8epilogue10collective6detail29Sm90TmaWarpSpecializedAdapterINS1E_15DefaultEpilogueISJ_SK_SK_NS1D_6thread17LinearCombinationISJ_Li1EffLNS1I_9ScaleType4KindE0ELNS_15FloatRoundStyleE2ESJ_EENS1_15EpilogueDefaultEEEEEvvEEEEvNT_6ParamsE --------------------------
	.section	.nv.constant0._ZN7cutlass13device_kernelINS_4gemm6kernel13GemmUniversalIN4cute5tupleIJiiiiEEENS1_10collective13CollectiveMmaINS1_37MainloopSm90TmaGmmaWarpSpecializedFP8ILi18ENS5_IJNS4_1CILi1EEESB_SB_EEENS1_32KernelTmaWarpSpecializedPingpongEEENS5_IJNSA_ILi64EEENSA_ILi32EEENSA_ILi128EEEEEENS_12float_e4m3_tENS5_IJlSB_lEEESJ_SK_NS4_8TiledMMAINS4_8MMA_AtomIJNS4_4SM904GMMA30MMA_64x32x32_F32E4M3E4M3_SS_TNILNSO_7ScaleInE1ELSQ_1EEEEEENS4_6LayoutISC_NS5_IJNSA_ILi0EEESU_SU_EEEEENS5_IJNS4_10UnderscoreESX_SX_EEEEENS4_13SM90_TMA_LOADENS4_14ComposedLayoutINS4_7SwizzleILi3ELi4ELi3EEENS4_18smem_ptr_flag_bitsILi8EEENST_INS5_IJNSA_ILi8EEESH_EEENS5_IJSH_SB_EEEEEEEvNS4_8identityES10_S1A_vS1B_EENS_8epilogue10collective6detail29Sm90TmaWarpSpecializedAdapterINS1E_15DefaultEpilogueISJ_SK_SK_NS1D_6thread17LinearCombinationISJ_Li1EffLNS1I_9ScaleType4KindE0ELNS_15FloatRoundStyleE2ESJ_EENS1_15EpilogueDefaultEEEEEvvEEEEvNT_6ParamsE,"a",@progbits
	.sectionflags	@""
	.align	4
.nv.constant0._ZN7cutlass13device_kernelINS_4gemm6kernel13GemmUniversalIN4cute5tupleIJiiiiEEENS1_10collective13CollectiveMmaINS1_37MainloopSm90TmaGmmaWarpSpecializedFP8ILi18ENS5_IJNS4_1CILi1EEESB_SB_EEENS1_32KernelTmaWarpSpecializedPingpongEEENS5_IJNSA_ILi64EEENSA_ILi32EEENSA_ILi128EEEEEENS_12float_e4m3_tENS5_IJlSB_lEEESJ_SK_NS4_8TiledMMAINS4_8MMA_AtomIJNS4_4SM904GMMA30MMA_64x32x32_F32E4M3E4M3_SS_TNILNSO_7ScaleInE1ELSQ_1EEEEEENS4_6LayoutISC_NS5_IJNSA_ILi0EEESU_SU_EEEEENS5_IJNS4_10UnderscoreESX_SX_EEEEENS4_13SM90_TMA_LOADENS4_14ComposedLayoutINS4_7SwizzleILi3ELi4ELi3EEENS4_18smem_ptr_flag_bitsILi8EEENST_INS5_IJNSA_ILi8EEESH_EEENS5_IJSH_SB_EEEEEEEvNS4_8identityES10_S1A_vS1B_EENS_8epilogue10collective6detail29Sm90TmaWarpSpecializedAdapterINS1E_15DefaultEpilogueISJ_SK_SK_NS1D_6thread17LinearCombinationISJ_Li1EffLNS1I_9ScaleType4KindE0ELNS_15FloatRoundStyleE2ESJ_EENS1_15EpilogueDefaultEEEEEvvEEEEvNT_6ParamsE:
	.zero		1664


//--------------------- SYMBOLS --------------------------

	.type		.nv.reservedSmem.offset0,@object
	.size		.nv.reservedSmem.offset0,0x4
